// auto-generated by cutlass_sweep.gemm — config: {"arch": "sm_90", "cluster_m": 1, "cluster_n": 4, "dtype": "e4m3", "dtype_b": "e4m3", "layout": "nt", "stages": 0, "tile_k": 128, "tile_m": 64, "tile_n": 256}
#include "cutlass/cutlass.h"
#include "cutlass/gemm/collective/collective_builder.hpp"
#include "cutlass/gemm/device/gemm_universal_adapter.h"
#include "cutlass/gemm/kernel/gemm_universal.hpp"
#include "cutlass/epilogue/collective/collective_builder.hpp"

using ElemA = cutlass::float_e4m3_t;
using ElemB = cutlass::float_e4m3_t;
using ElemCD = cutlass::float_e4m3_t;
using Acc  = float;
using TileShape    = cute::Shape<cute::_64, cute::_256, cute::_128>;
using ClusterShape = cute::Shape<cute::_1, cute::_4, cute::_1>;

using CollectiveEpilogue = typename cutlass::epilogue::collective::CollectiveBuilder<
    cutlass::arch::Sm90, cutlass::arch::OpClassTensorOp,
    TileShape, ClusterShape,
    cutlass::epilogue::collective::EpilogueTileAuto,
    Acc, Acc,
    ElemCD, cutlass::layout::RowMajor, 128 / cutlass::sizeof_bits<ElemCD>::value,
    ElemCD, cutlass::layout::RowMajor, 128 / cutlass::sizeof_bits<ElemCD>::value,
    cutlass::epilogue::collective::EpilogueScheduleAuto
  >::CollectiveOp;

using CollectiveMainloop = typename cutlass::gemm::collective::CollectiveBuilder<
    cutlass::arch::Sm90, cutlass::arch::OpClassTensorOp,
    ElemA, cutlass::layout::RowMajor, 128 / cutlass::sizeof_bits<ElemA>::value,
    ElemB, cutlass::layout::ColumnMajor, 128 / cutlass::sizeof_bits<ElemB>::value,
    Acc,
    TileShape, ClusterShape,
    cutlass::gemm::collective::StageCountAutoCarveout<static_cast<int>(sizeof(typename CollectiveEpilogue::SharedStorage))>,
    cutlass::gemm::collective::KernelScheduleAuto
  >::CollectiveOp;

using GemmKernel = cutlass::gemm::kernel::GemmUniversal<
    cute::Shape<int,int,int,int>,
    CollectiveMainloop,
    CollectiveEpilogue
>;
using Gemm = cutlass::gemm::device::GemmUniversalAdapter<GemmKernel>;

// Force the device kernel symbol into the cubin without needing a host main.
auto* _anchor = &cutlass::device_kernel<GemmKernel>;


// ===== COMPILED SASS (sm_90a) =====

	.target	sm_90a

	.elftype	@"ET_EXEC"


//--------------------- .note.nv.tkinfo           --------------------------
	.section	.note.nv.tkinfo,"",@"SHT_NOTE"
	.sectionflags	@"SHF_NOTE_NV_TKINFO"
	.tkinfo
        /*0018*/ 	.word	0x00000002
        /*0030*/ 	.string	""
        /*0030*/ 	.string	"ptxas"
        /*0030*/ 	.string	"Cuda compilation tools, release 13.0, V13.0.88"
        /*0030*/ 	.string	"Build cuda_13.0.r13.0/compiler.36424714_0"
        /*0030*/ 	.string	"-arch sm_90a -m 64 "



//--------------------- .note.nv.cuinfo           --------------------------
	.section	.note.nv.cuinfo,"",@"SHT_NOTE"
	.sectionflags	@"SHF_NOTE_NV_CUINFO"
        /*0018*/ 	.short	0x0002
        /*001a*/ 	.short	0x005a
        /*001c*/ 	.short	0x0082
	.zero		2


//--------------------- .nv.info                  --------------------------
	.section	.nv.info,"",@"SHT_CUDA_INFO"
	.align	4


	//----- nvinfo : EIATTR_REGCOUNT
	.align		4
        /*0000*/ 	.byte	0x04, 0x2f
        /*0002*/ 	.short	(.L_12 - .L_11)
	.align		4
.L_11:
        /*0004*/ 	.word	index@(_ZN7cutlass13device_kernelINS_4gemm6kernel13GemmUniversalIN4cute5tupleIJiiiiEEENS1_10collective13CollectiveMmaINS1_37MainloopSm90TmaGmmaWarpSpecializedFP8ILi5ENS5_IJNS4_1CILi1EEENSA_ILi4EEESB_EEENS1_32KernelTmaWarpSpecializedPingpongEEENS5_IJNSA_ILi64EEENSA_ILi256EEENSA_ILi128EEEEEENS_12float_e4m3_tENS5_IJlSB_lEEESK_SL_NS4_8TiledMMAINS4_8MMA_AtomIJNS4_4SM904GMMA31MMA_64x256x32_F32E4M3E4M3_SS_TNILNSP_7ScaleInE1ELSR_1EEEEEENS4_6LayoutINS5_IJSB_SB_SB_EEENS5_IJNSA_ILi0EEESW_SW_EEEEENS5_IJNS4_10UnderscoreESZ_SZ_EEEEENS4_23SM90_TMA_LOAD_MULTICASTENS4_14ComposedLayoutINS4_7SwizzleILi3ELi4ELi3EEENS4_18smem_ptr_flag_bitsILi8EEENSU_INS5_IJNSA_ILi8EEESI_EEENS5_IJSI_SB_EEEEEEEvNS4_8identityENS4_13SM90_TMA_LOADES1C_vS1D_EENS_8epilogue10collective6detail29Sm90TmaWarpSpecializedAdapterINS1H_15DefaultEpilogueISK_SL_SL_NS1G_6thread17LinearCombinationISK_Li1EffLNS1L_9ScaleType4KindE0ELNS_15FloatRoundStyleE2ESK_EENS1_15EpilogueDefaultEEEEEvvEEEEvNT_6ParamsE)
        /*0008*/ 	.word	0x000000a8


	//----- nvinfo : EIATTR_FRAME_SIZE
	.align		4
.L_12:
        /*000c*/ 	.byte	0x04, 0x11
        /*000e*/ 	.short	(.L_14 - .L_13)
	.align		4
.L_13:
        /*0010*/ 	.word	index@(_ZN7cutlass13device_kernelINS_4gemm6kernel13GemmUniversalIN4cute5tupleIJiiiiEEENS1_10collective13CollectiveMmaINS1_37MainloopSm90TmaGmmaWarpSpecializedFP8ILi5ENS5_IJNS4_1CILi1EEENSA_ILi4EEESB_EEENS1_32KernelTmaWarpSpecializedPingpongEEENS5_IJNSA_ILi64EEENSA_ILi256EEENSA_ILi128EEEEEENS_12float_e4m3_tENS5_IJlSB_lEEESK_SL_NS4_8TiledMMAINS4_8MMA_AtomIJNS4_4SM904GMMA31MMA_64x256x32_F32E4M3E4M3_SS_TNILNSP_7ScaleInE1ELSR_1EEEEEENS4_6LayoutINS5_IJSB_SB_SB_EEENS5_IJNSA_ILi0EEESW_SW_EEEEENS5_IJNS4_10UnderscoreESZ_SZ_EEEEENS4_23SM90_TMA_LOAD_MULTICASTENS4_14ComposedLayoutINS4_7SwizzleILi3ELi4ELi3EEENS4_18smem_ptr_flag_bitsILi8EEENSU_INS5_IJNSA_ILi8EEESI_EEENS5_IJSI_SB_EEEEEEEvNS4_8identityENS4_13SM90_TMA_LOADES1C_vS1D_EENS_8epilogue10collective6detail29Sm90TmaWarpSpecializedAdapterINS1H_15DefaultEpilogueISK_SL_SL_NS1G_6thread17LinearCombinationISK_Li1EffLNS1L_9ScaleType4KindE0ELNS_15FloatRoundStyleE2ESK_EENS1_15EpilogueDefaultEEEEEvvEEEEvNT_6ParamsE)
        /*0014*/ 	.word	0x00000110


	//----- nvinfo : EIATTR_MIN_STACK_SIZE
	.align		4
.L_14:
        /*0018*/ 	.byte	0x04, 0x12
        /*001a*/ 	.short	(.L_16 - .L_15)
	.align		4
.L_15:
        /*001c*/ 	.word	index@(_ZN7cutlass13device_kernelINS_4gemm6kernel13GemmUniversalIN4cute5tupleIJiiiiEEENS1_10collective13CollectiveMmaINS1_37MainloopSm90TmaGmmaWarpSpecializedFP8ILi5ENS5_IJNS4_1CILi1EEENSA_ILi4EEESB_EEENS1_32KernelTmaWarpSpecializedPingpongEEENS5_IJNSA_ILi64EEENSA_ILi256EEENSA_ILi128EEEEEENS_12float_e4m3_tENS5_IJlSB_lEEESK_SL_NS4_8TiledMMAINS4_8MMA_AtomIJNS4_4SM904GMMA31MMA_64x256x32_F32E4M3E4M3_SS_TNILNSP_7ScaleInE1ELSR_1EEEEEENS4_6LayoutINS5_IJSB_SB_SB_EEENS5_IJNSA_ILi0EEESW_SW_EEEEENS5_IJNS4_10UnderscoreESZ_SZ_EEEEENS4_23SM90_TMA_LOAD_MULTICASTENS4_14ComposedLayoutINS4_7SwizzleILi3ELi4ELi3EEENS4_18smem_ptr_flag_bitsILi8EEENSU_INS5_IJNSA_ILi8EEESI_EEENS5_IJSI_SB_EEEEEEEvNS4_8identityENS4_13SM90_TMA_LOADES1C_vS1D_EENS_8epilogue10collective6detail29Sm90TmaWarpSpecializedAdapterINS1H_15DefaultEpilogueISK_SL_SL_NS1G_6thread17LinearCombinationISK_Li1EffLNS1L_9ScaleType4KindE0ELNS_15FloatRoundStyleE2ESK_EENS1_15EpilogueDefaultEEEEEvvEEEEvNT_6ParamsE)
        /*0020*/ 	.word	0x00000110
.L_16:


//--------------------- .nv.compat                --------------------------
	.section	.nv.compat,"",@"SHT_CUDA_COMPAT_INFO"
	.align	4
        /*0000*/ 	.byte	0x02, 0x09, 0x01, 0x00, 0x02, 0x02, 0x04, 0x00, 0x02, 0x05, 0x05, 0x00, 0x03, 0x07, 0x01, 0x01
        /*0010*/ 	.byte	0x02, 0x03, 0x01, 0x00, 0x02, 0x06, 0x01, 0x00, 0x04, 0x0b, 0x08, 0x00, 0x00, 0x00, 0x00, 0x00
        /*0020*/ 	.byte	0x00, 0x00, 0x00, 0x00


//--------------------- .nv.info._ZN7cutlass13device_kernelINS_4gemm6kernel13GemmUniversalIN4cute5tupleIJiiiiEEENS1_10collective13CollectiveMmaINS1_37MainloopSm90TmaGmmaWarpSpecializedFP8ILi5ENS5_IJNS4_1CILi1EEENSA_ILi4EEESB_EEENS1_32KernelTmaWarpSpecializedPingpongEEENS5_IJNSA_ILi64EEENSA_ILi256EEENSA_ILi128EEEEEENS_12float_e4m3_tENS5_IJlSB_lEEESK_SL_NS4_8TiledMMAINS4_8MMA_AtomIJNS4_4SM904GMMA31MMA_64x256x32_F32E4M3E4M3_SS_TNILNSP_7ScaleInE1ELSR_1EEEEEENS4_6LayoutINS5_IJSB_SB_SB_EEENS5_IJNSA_ILi0EEESW_SW_EEEEENS5_IJNS4_10UnderscoreESZ_SZ_EEEEENS4_23SM90_TMA_LOAD_MULTICASTENS4_14ComposedLayoutINS4_7SwizzleILi3ELi4ELi3EEENS4_18smem_ptr_flag_bitsILi8EEENSU_INS5_IJNSA_ILi8EEESI_EEENS5_IJSI_SB_EEEEEEEvNS4_8identityENS4_13SM90_TMA_LOADES1C_vS1D_EENS_8epilogue10collective6detail29Sm90TmaWarpSpecializedAdapterINS1H_15DefaultEpilogueISK_SL_SL_NS1G_6thread17LinearCombinationISK_Li1EffLNS1L_9ScaleType4KindE0ELNS_15FloatRoundStyleE2ESK_EENS1_15EpilogueDefaultEEEEEvvEEEEvNT_6ParamsE --------------------------
	.section	.nv.info._ZN7cutlass13device_kernelINS_4gemm6kernel13GemmUniversalIN4cute5tupleIJiiiiEEENS1_10collective13CollectiveMmaINS1_37MainloopSm90TmaGmmaWarpSpecializedFP8ILi5ENS5_IJNS4_1CILi1EEENSA_ILi4EEESB_EEENS1_32KernelTmaWarpSpecializedPingpongEEENS5_IJNSA_ILi64EEENSA_ILi256EEENSA_ILi128EEEEEENS_12float_e4m3_tENS5_IJlSB_lEEESK_SL_NS4_8TiledMMAINS4_8MMA_AtomIJNS4_4SM904GMMA31MMA_64x256x32_F32E4M3E4M3_SS_TNILNSP_7ScaleInE1ELSR_1EEEEEENS4_6LayoutINS5_IJSB_SB_SB_EEENS5_IJNSA_ILi0EEESW_SW_EEEEENS5_IJNS4_10UnderscoreESZ_SZ_EEEEENS4_23SM90_TMA_LOAD_MULTICASTENS4_14ComposedLayoutINS4_7SwizzleILi3ELi4ELi3EEENS4_18smem_ptr_flag_bitsILi8EEENSU_INS5_IJNSA_ILi8EEESI_EEENS5_IJSI_SB_EEEEEEEvNS4_8identityENS4_13SM90_TMA_LOADES1C_vS1D_EENS_8epilogue10collective6detail29Sm90TmaWarpSpecializedAdapterINS1H_15DefaultEpilogueISK_SL_SL_NS1G_6thread17LinearCombinationISK_Li1EffLNS1L_9ScaleType4KindE0ELNS_15FloatRoundStyleE2ESK_EENS1_15EpilogueDefaultEEEEEvvEEEEvNT_6ParamsE,"",@"SHT_CUDA_INFO"
	.sectionflags	@""
	.align	4


	//----- nvinfo : EIATTR_CUDA_API_VERSION
	.align		4
        /*0000*/ 	.byte	0x04, 0x37
        /*0002*/ 	.short	(.L_18 - .L_17)
.L_17:
        /*0004*/ 	.word	0x00000082


	//----- nvinfo : EIATTR_KPARAM_INFO
	.align		4
.L_18:
        /*0008*/ 	.byte	0x04, 0x17
        /*000a*/ 	.short	(.L_20 - .L_19)
.L_19:
        /*000c*/ 	.word	0x00000000
        /*0010*/ 	.short	0x0000
        /*0012*/ 	.short	0x0070
        /*0014*/ 	.byte	0x00, 0xf0, 0x01, 0x10


	//----- nvinfo : EIATTR_SPARSE_MMA_MASK
	.align		4
.L_20:
        /*0018*/ 	.byte	0x03, 0x50
        /*001a*/ 	.short	0x0000


	//----- nvinfo : EIATTR_MAXREG_COUNT
	.align		4
        /*001c*/ 	.byte	0x03, 0x1b
        /*001e*/ 	.short	0x00a8


	//----- nvinfo : EIATTR_NUM_BARRIERS
	.align		4
        /*0020*/ 	.byte	0x02, 0x4c
        /*0022*/ 	.byte	0x01
	.zero		1


	//----- nvinfo : EIATTR_ANNOTATIONS
	.align		4
        /*0024*/ 	.byte	0x04, 0x55
        /*0026*/ 	.short	(.L_22 - .L_21)


	//   ....[0]....
.L_21:
        /*0028*/ 	.word	0x00000001
        /*002c*/ 	.byte	0xe0, 0x06, 0x00, 0x00, 0x01, 0x00, 0x00, 0x00, 0xe0, 0x0d, 0x00, 0x00, 0x01, 0x00, 0x00, 0x00
        /* <DEDUP_REMOVED lines=206> */
        /*0d1c*/ 	.byte	0xc0, 0x03, 0x01, 0x00, 0x01, 0x00, 0x00, 0x00, 0x10, 0x04, 0x01, 0x00


	//----- nvinfo : EIATTR_MERCURY_ISA_VERSION
	.align		4
.L_22:
        /*0d28*/ 	.byte	0x03, 0x5f
        /*0d2a*/ 	.short	0x0101


	//----- nvinfo : EIATTR_INT_WARP_WIDE_INSTR_OFFSETS
	.align		4
        /*0d2c*/ 	.byte	0x04, 0x31
        /*0d2e*/ 	.short	(.L_24 - .L_23)


	//   ....[0]....
.L_23:
        /*0d30*/ 	.word	0x000005a0


	//   ....[1]....
        /*0d34*/ 	.word	0x000005b0


	//   ....[2]....
        /*0d38*/ 	.word	0x000005f0


	//   ....[3]....
        /*0d3c*/ 	.word	0x00000620


	//   ....[4]....
        /*0d40*/ 	.word	0x00000630


	//   ....[5]....
        /*0d44*/ 	.word	0x00000670


	//   ....[6]....
        /*0d48*/ 	.word	0x000007a0


	//   ....[7]....
        /*0d4c*/ 	.word	0x000007d0


	//   ....[8]....
        /*0d50*/ 	.word	0x00005700


	//----- nvinfo : EIATTR_COOP_GROUP_MASK_REGIDS
	.align		4
.L_24:
        /*0d54*/ 	.byte	0x04, 0x29
        /*0d56*/ 	.short	(.L_26 - .L_25)


	//   ....[0]....
.L_25:
        /*0d58*/ 	.word	0xffffffff


	//   ....[1]....
        /*0d5c*/ 	.word	0xffffffff


	//   ....[2]....
        /*0d60*/ 	.word	0xffffffff


	//   ....[3]....
        /*0d64*/ 	.word	0xffffffff


	//   ....[4]....
        /*0d68*/ 	.word	0xffffffff


	//   ....[5]....
        /*0d6c*/ 	.word	0xffffffff


	//   ....[6]....
        /*0d70*/ 	.word	0xffffffff


	//----- nvinfo : EIATTR_COOP_GROUP_INSTR_OFFSETS
	.align		4
.L_26:
        /*0d74*/ 	.byte	0x04, 0x28
        /*0d76*/ 	.short	(.L_28 - .L_27)


	//   ....[0]....
.L_27:
        /*0d78*/ 	.word	0x00000070


	//   ....[1]....
        /*0d7c*/ 	.word	0x00000090


	//   ....[2]....
        /*0d80*/ 	.word	0x00000190


	//   ....[3]....
        /*0d84*/ 	.word	0x000003d0


	//   ....[4]....
        /*0d88*/ 	.word	0x00000420


	//   ....[5]....
        /*0d8c*/ 	.word	0x000004e0


	//   ....[6]....
        /*0d90*/ 	.word	0x00000930


	//----- nvinfo : EIATTR_REG_RECONFIG
	.align		4
.L_28:
        /*0d94*/ 	.byte	0x01, 0x54
	.zero		2


	//----- nvinfo : EIATTR_MBARRIER_INSTR_OFFSETS
	.align		4
        /*0d98*/ 	.byte	0x04, 0x39
        /*0d9a*/ 	.short	(.L_30 - .L_29)


	//   ....[0]....
.L_29:
        /*0d9c*/ 	.word	0x00000310
        /*0da0*/ 	.word	0x000000ff
        /*0da4*/ 	.word	0x00000000
        /*0da8*/ 	.short	0x0100
        /*0daa*/ 	.byte	0x07
	.zero		1


	//   ....[1]....
        /*0dac*/ 	.word	0x00000320
        /*0db0*/ 	.word	0x000000ff
        /*0db4*/ 	.word	0x00000028
        /*0db8*/ 	.short	0x0100
        /*0dba*/ 	.byte	0x07
	.zero		1


	//   ....[2]....
        /*0dbc*/ 	.word	0x00000330
        /*0dc0*/ 	.word	0x000000ff
        /*0dc4*/ 	.word	0x00000008
        /*0dc8*/ 	.short	0x0100
        /*0dca*/ 	.byte	0x07
	.zero		1


	//   ....[3]....
        /*0dcc*/ 	.word	0x00000340
        /*0dd0*/ 	.word	0x000000ff
        /*0dd4*/ 	.word	0x00000030
        /*0dd8*/ 	.short	0x0100
        /*0dda*/ 	.byte	0x07
	.zero		1


	//   ....[4]....
        /*0ddc*/ 	.word	0x00000350
        /*0de0*/ 	.word	0x000000ff
        /*0de4*/ 	.word	0x00000010
        /*0de8*/ 	.short	0x0100
        /*0dea*/ 	.byte	0x07
	.zero		1


	//   ....[5]....
        /*0dec*/ 	.word	0x00000360
        /*0df0*/ 	.word	0x000000ff
        /*0df4*/ 	.word	0x00000038
        /*0df8*/ 	.short	0x0100
        /*0dfa*/ 	.byte	0x07
	.zero		1


	//   ....[6]....
        /*0dfc*/ 	.word	0x00000370
        /*0e00*/ 	.word	0x000000ff
        /*0e04*/ 	.word	0x00000018
        /*0e08*/ 	.short	0x0100
        /*0e0a*/ 	.byte	0x07
	.zero		1


	//   ....[7]....
        /*0e0c*/ 	.word	0x00000380
        /*0e10*/ 	.word	0x000000ff
        /*0e14*/ 	.word	0x00000040
        /*0e18*/ 	.short	0x0100
        /*0e1a*/ 	.byte	0x07
	.zero		1


	//   ....[8]....
        /*0e1c*/ 	.word	0x00000390
        /*0e20*/ 	.word	0x000000ff
        /*0e24*/ 	.word	0x00000020
        /*0e28*/ 	.short	0x0100
        /*0e2a*/ 	.byte	0x07
	.zero		1


	//   ....[9]....
        /*0e2c*/ 	.word	0x000003a0
        /*0e30*/ 	.word	0x000000ff
        /*0e34*/ 	.word	0x00000048
        /*0e38*/ 	.short	0x0100
        /*0e3a*/ 	.byte	0x07
	.zero		1


	//   ....[10]....
        /*0e3c*/ 	.word	0x00000810
        /*0e40*/ 	.word	0x000000ff
        /*0e44*/ 	.word	0x00000080
        /*0e48*/ 	.short	0x0100
        /*0e4a*/ 	.byte	0x07
	.zero		1


	//   ....[11]....
        /*0e4c*/ 	.word	0x00000870
        /*0e50*/ 	.word	0x000000ff
        /*0e54*/ 	.word	0x00000088
        /*0e58*/ 	.short	0x0100
        /*0e5a*/ 	.byte	0x07
	.zero		1


	//   ....[12]....
        /*0e5c*/ 	.word	0x000008b0
        /*0e60*/ 	.word	0x000000ff
        /*0e64*/ 	.word	0x00000060
        /*0e68*/ 	.short	0x0100
        /*0e6a*/ 	.byte	0x0a
	.zero		1


	//   ....[13]....
        /*0e6c*/ 	.word	0x000008c0
        /*0e70*/ 	.word	0x000000ff
        /*0e74*/ 	.word	0x00000068
        /*0e78*/ 	.short	0x0100
        /*0e7a*/ 	.byte	0x0a
	.zero		1


	//   ....[14]....
        /*0e7c*/ 	.word	0x000008d0
        /*0e80*/ 	.word	0x000000ff
        /*0e84*/ 	.word	0x00000070
        /*0e88*/ 	.short	0x0100
        /*0e8a*/ 	.byte	0x0a
	.zero		1


	//   ....[15]....
        /*0e8c*/ 	.word	0x000008e0
        /*0e90*/ 	.word	0x000000ff
        /*0e94*/ 	.word	0x00000078
        /*0e98*/ 	.short	0x0100
        /*0e9a*/ 	.byte	0x0a
	.zero		1


	//   ....[16]....
        /*0e9c*/ 	.word	0x000017b0
        /*0ea0*/ 	.word	0x000000ff
        /*0ea4*/ 	.word	0xfffffff8
        /*0ea8*/ 	.short	0x010a
        /*0eaa*/ 	.byte	0x12
	.zero		1


	//   ....[17]....
        /*0eac*/ 	.word	0x00002180
        /*0eb0*/ 	.word	0x000000ff
        /*0eb4*/ 	.word	0x00000000
        /*0eb8*/ 	.short	0x010a
        /*0eba*/ 	.byte	0x06
	.zero		1


	//   ....[18]....
        /*0ebc*/ 	.word	0x000021c0
        /*0ec0*/ 	.word	0x000000ff
        /*0ec4*/ 	.word	0x00000000
        /*0ec8*/ 	.short	0x010a
        /*0eca*/ 	.byte	0x06
	.zero		1


	//   ....[19]....
        /*0ecc*/ 	.word	0x00003460
        /*0ed0*/ 	.word	0x000000ff
        /*0ed4*/ 	.word	0x00000000
        /*0ed8*/ 	.short	0x010a
        /*0eda*/ 	.byte	0x09
	.zero		1


	//   ....[20]....
        /*0edc*/ 	.word	0x000034a0
        /*0ee0*/ 	.word	0x000000ff
        /*0ee4*/ 	.word	0x00000000
        /*0ee8*/ 	.short	0x010a
        /*0eea*/ 	.byte	0x09
	.zero		1


	//   ....[21]....
        /*0eec*/ 	.word	0x000045e0
        /*0ef0*/ 	.word	0x000000e5
        /*0ef4*/ 	.word	0x00000000
        /*0ef8*/ 	.short	0x0101
        /*0efa*/ 	.byte	0x3f
	.zero		1


	//   ....[22]....
        /*0efc*/ 	.word	0x00005650
        /*0f00*/ 	.word	0x000000e5
        /*0f04*/ 	.word	0x00000000
        /*0f08*/ 	.short	0x0101
        /*0f0a*/ 	.byte	0x1c
	.zero		1


	//   ....[23]....
        /*0f0c*/ 	.word	0x000057c0
        /*0f10*/ 	.word	0x00000018
        /*0f14*/ 	.word	0x00000000
        /*0f18*/ 	.short	0x0101
        /*0f1a*/ 	.byte	0x3f
	.zero		1


	//   ....[24]....
        /*0f1c*/ 	.word	0x00005880
        /*0f20*/ 	.word	0x000000ff
        /*0f24*/ 	.word	0x00000008
        /*0f28*/ 	.short	0x010a
        /*0f2a*/ 	.byte	0x12
	.zero		1


	//   ....[25]....
        /*0f2c*/ 	.word	0x0000ea50
        /*0f30*/ 	.word	0x00000003
        /*0f34*/ 	.word	0x00000000
        /*0f38*/ 	.short	0x0101
        /*0f3a*/ 	.byte	0x1c
	.zero		1


	//   ....[26]....
        /*0f3c*/ 	.word	0x0000f490
        /*0f40*/ 	.word	0x0000000b
        /*0f44*/ 	.word	0x00000028
        /*0f48*/ 	.short	0x010a
        /*0f4a*/ 	.byte	0x3f
	.zero		1


	//   ....[27]....
        /*0f4c*/ 	.word	0x0000f860
        /*0f50*/ 	.word	0x00000005
        /*0f54*/ 	.word	0x00000088
        /*0f58*/ 	.short	0x0101
        /*0f5a*/ 	.byte	0x3f
	.zero		1


	//   ....[28]....
        /*0f5c*/ 	.word	0x00010070
        /*0f60*/ 	.word	0x00000007
        /*0f64*/ 	.word	0x00000000
        /*0f68*/ 	.short	0x010a
        /*0f6a*/ 	.byte	0x3f
	.zero		1


	//   ....[29]....
        /*0f6c*/ 	.word	0x000100f0
        /*0f70*/ 	.word	0x00000008
        /*0f74*/ 	.word	0x00000000
        /*0f78*/ 	.short	0x010a
        /*0f7a*/ 	.byte	0x3f
	.zero		1


	//   ....[30]....
        /*0f7c*/ 	.word	0x00010180
        /*0f80*/ 	.word	0x00000009
        /*0f84*/ 	.word	0x00000000
        /*0f88*/ 	.short	0x010a
        /*0f8a*/ 	.byte	0x3f
	.zero		1


	//   ....[31]....
        /*0f8c*/ 	.word	0x00010210
        /*0f90*/ 	.word	0x00000006
        /*0f94*/ 	.word	0x00000000
        /*0f98*/ 	.short	0x010a
        /*0f9a*/ 	.byte	0x3f
	.zero		1


	//   ....[32]....
        /*0f9c*/ 	.word	0x000102a0
        /*0fa0*/ 	.word	0x00000003
        /*0fa4*/ 	.word	0x00000000
        /*0fa8*/ 	.short	0x010a
        /*0faa*/ 	.byte	0x3f
	.zero		1


	//   ....[33]....
        /*0fac*/ 	.word	0x00010310
        /*0fb0*/ 	.word	0x00000003
        /*0fb4*/ 	.word	0xfffffff8
        /*0fb8*/ 	.short	0x010a
        /*0fba*/ 	.byte	0x3f
	.zero		1


	//   ....[34]....
        /*0fbc*/ 	.word	0x00010370
        /*0fc0*/ 	.word	0x00000003
        /*0fc4*/ 	.word	0x00000000
        /*0fc8*/ 	.short	0x010a
        /*0fca*/ 	.byte	0x3f
	.zero		1


	//   ....[35]....
        /*0fcc*/ 	.word	0x000103e0
        /*0fd0*/ 	.word	0x00000000
        /*0fd4*/ 	.word	0x00000000
        /*0fd8*/ 	.short	0x010a
        /*0fda*/ 	.byte	0x3f
	.zero		1


	//   ....[36]....
        /*0fdc*/ 	.word	0x00010450
        /*0fe0*/ 	.word	0x00000019
        /*0fe4*/ 	.word	0x00000008
        /*0fe8*/ 	.short	0x010a
        /*0fea*/ 	.byte	0x3f
	.zero		1


	//   ....[37]....
        /*0fec*/ 	.word	0x00010520
        /*0ff0*/ 	.word	0x0000000b
        /*0ff4*/ 	.word	0x00000028
        /*0ff8*/ 	.short	0x010a
        /*0ffa*/ 	.byte	0x3f
	.zero		1


	//   ....[38]....
        /*0ffc*/ 	.word	0x00010600
        /*1000*/ 	.word	0x00000007
        /*1004*/ 	.word	0x00000000
        /*1008*/ 	.short	0x010a
        /*100a*/ 	.byte	0x3f
	.zero		1


	//   ....[39]....
        /*100c*/ 	.word	0x00010650
        /*1010*/ 	.word	0x00000008
        /*1014*/ 	.word	0x00000000
        /*1018*/ 	.short	0x010a
        /*101a*/ 	.byte	0x3f
	.zero		1


	//   ....[40]....
        /*101c*/ 	.word	0x000106a0
        /*1020*/ 	.word	0x00000009
        /*1024*/ 	.word	0x00000000
        /*1028*/ 	.short	0x010a
        /*102a*/ 	.byte	0x3f
	.zero		1


	//   ....[41]....
        /*102c*/ 	.word	0x000106f0
        /*1030*/ 	.word	0x00000006
        /*1034*/ 	.word	0x00000000
        /*1038*/ 	.short	0x010a
        /*103a*/ 	.byte	0x3f
	.zero		1


	//----- nvinfo : EIATTR_NUM_MBARRIERS
	.align		4
.L_30:
        /*103c*/ 	.byte	0x03, 0x38
        /*103e*/ 	.short	0x0010


	//----- nvinfo : EIATTR_EXIT_INSTR_OFFSETS
	.align		4
        /*1040*/ 	.byte	0x04, 0x1c
        /*1042*/ 	.short	(.L_32 - .L_31)


	//   ....[0]....
.L_31:
        /*1044*/ 	.word	0x000014c0


	//   ....[1]....
        /*1048*/ 	.word	0x00001520


	//   ....[2]....
        /*104c*/ 	.word	0x0000f160


	//   ....[3]....
        /*1050*/ 	.word	0x0000f190


	//   ....[4]....
        /*1054*/ 	.word	0x000102f0


	//----- nvinfo : EIATTR_MAX_THREADS
	.align		4
.L_32:
        /*1058*/ 	.byte	0x04, 0x05
        /*105a*/ 	.short	(.L_34 - .L_33)
.L_33:
        /*105c*/ 	.word	0x00000180
        /*1060*/ 	.word	0x00000001
        /*1064*/ 	.word	0x00000001


	//----- nvinfo : EIATTR_CRS_STACK_SIZE
	.align		4
.L_34:
        /*1068*/ 	.byte	0x04, 0x1e
        /*106a*/ 	.short	(.L_36 - .L_35)
.L_35:
        /*106c*/ 	.word	0x00000000


	//----- nvinfo : EIATTR_CBANK_PARAM_SIZE
	.align		4
.L_36:
        /*1070*/ 	.byte	0x03, 0x19
        /*1072*/ 	.short	0x0470


	//----- nvinfo : EIATTR_PARAM_CBANK
	.align		4
        /*1074*/ 	.byte	0x04, 0x0a
        /*1076*/ 	.short	(.L_38 - .L_37)
	.align		4
.L_37:
        /*1078*/ 	.word	index@(.nv.constant0._ZN7cutlass13device_kernelINS_4gemm6kernel13GemmUniversalIN4cute5tupleIJiiiiEEENS1_10collective13CollectiveMmaINS1_37MainloopSm90TmaGmmaWarpSpecializedFP8ILi5ENS5_IJNS4_1CILi1EEENSA_ILi4EEESB_EEENS1_32KernelTmaWarpSpecializedPingpongEEENS5_IJNSA_ILi64EEENSA_ILi256EEENSA_ILi128EEEEEENS_12float_e4m3_tENS5_IJlSB_lEEESK_SL_NS4_8TiledMMAINS4_8MMA_AtomIJNS4_4SM904GMMA31MMA_64x256x32_F32E4M3E4M3_SS_TNILNSP_7ScaleInE1ELSR_1EEEEEENS4_6LayoutINS5_IJSB_SB_SB_EEENS5_IJNSA_ILi0EEESW_SW_EEEEENS5_IJNS4_10UnderscoreESZ_SZ_EEEEENS4_23SM90_TMA_LOAD_MULTICASTENS4_14ComposedLayoutINS4_7SwizzleILi3ELi4ELi3EEENS4_18smem_ptr_flag_bitsILi8EEENSU_INS5_IJNSA_ILi8EEESI_EEENS5_IJSI_SB_EEEEEEEvNS4_8identityENS4_13SM90_TMA_LOADES1C_vS1D_EENS_8epilogue10collective6detail29Sm90TmaWarpSpecializedAdapterINS1H_15DefaultEpilogueISK_SL_SL_NS1G_6thread17LinearCombinationISK_Li1EffLNS1L_9ScaleType4KindE0ELNS_15FloatRoundStyleE2ESK_EENS1_15EpilogueDefaultEEEEEvvEEEEvNT_6ParamsE)
        /*107c*/ 	.short	0x0210
        /*107e*/ 	.short	0x0470


	//----- nvinfo : EIATTR_SW_WAR
	.align		4
.L_38:
        /*1080*/ 	.byte	0x04, 0x36
        /*1082*/ 	.short	(.L_40 - .L_39)
.L_39:
        /*1084*/ 	.word	0x00000008
.L_40:


//--------------------- .nv.callgraph             --------------------------
	.section	.nv.callgraph,"",@"SHT_CUDA_CALLGRAPH"
	.align	4
	.sectionentsize	8
	.align		4
        /*0000*/ 	.word	0x00000000
	.align		4
        /*0004*/ 	.word	0xffffffff
	.align		4
        /*0008*/ 	.word	0x00000000
	.align		4
        /*000c*/ 	.word	0xfffffffe
	.align		4
        /*0010*/ 	.word	0x00000000
	.align		4
        /*0014*/ 	.word	0xfffffffd
	.align		4
        /*0018*/ 	.word	0x00000000
	.align		4
        /*001c*/ 	.word	0xfffffffc


//--------------------- .nv.constant4             --------------------------
	.section	.nv.constant4,"a",@progbits
	.align	8
	.align		8
.nv.constant4:
        /*0000*/ 	.dword	_ZN40_INTERNAL_1a8c4b99_4_k_cu_9a2aa597_232964cuda3std3__45__cpo5beginE
	.align		8
        /*0008*/ 	.dword	_ZN40_INTERNAL_1a8c4b99_4_k_cu_9a2aa597_232964cuda3std3__45__cpo3endE
	.align		8
        /*0010*/ 	.dword	_ZN40_INTERNAL_1a8c4b99_4_k_cu_9a2aa597_232964cuda3std3__45__cpo6cbeginE
	.align		8
        /*0018*/ 	.dword	_ZN40_INTERNAL_1a8c4b99_4_k_cu_9a2aa597_232964cuda3std3__45__cpo4cendE
	.align		8
        /*0020*/ 	.dword	_ZN40_INTERNAL_1a8c4b99_4_k_cu_9a2aa597_232964cuda3std3__442_GLOBAL__N__1a8c4b99_4_k_cu_9a2aa597_232966ignoreE
	.align		8
        /*0028*/ 	.dword	_ZN40_INTERNAL_1a8c4b99_4_k_cu_9a2aa597_232964cuda3std3__419piecewise_constructE
	.align		8
        /*0030*/ 	.dword	_ZN40_INTERNAL_1a8c4b99_4_k_cu_9a2aa597_232964cuda3std3__48in_placeE
	.align		8
        /*0038*/ 	.dword	_ZN40_INTERNAL_1a8c4b99_4_k_cu_9a2aa597_232964cuda3std6ranges3__45__cpo4swapE
	.align		8
        /*0040*/ 	.dword	_ZN40_INTERNAL_1a8c4b99_4_k_cu_9a2aa597_232964cuda3std6ranges3__45__cpo9iter_moveE
	.align		8
        /*0048*/ 	.dword	_ZN40_INTERNAL_1a8c4b99_4_k_cu_9a2aa597_232964cute7productE
	.align		8
        /*0050*/ 	.dword	_ZN40_INTERNAL_1a8c4b99_4_k_cu_9a2aa597_232964cute1_E


//--------------------- .text._ZN7cutlass13device_kernelINS_4gemm6kernel13GemmUniversalIN4cute5tupleIJiiiiEEENS1_10collective13CollectiveMmaINS1_37MainloopSm90TmaGmmaWarpSpecializedFP8ILi5ENS5_IJNS4_1CILi1EEENSA_ILi4EEESB_EEENS1_32KernelTmaWarpSpecializedPingpongEEENS5_IJNSA_ILi64EEENSA_ILi256EEENSA_ILi128EEEEEENS_12float_e4m3_tENS5_IJlSB_lEEESK_SL_NS4_8TiledMMAINS4_8MMA_AtomIJNS4_4SM904GMMA31MMA_64x256x32_F32E4M3E4M3_SS_TNILNSP_7ScaleInE1ELSR_1EEEEEENS4_6LayoutINS5_IJSB_SB_SB_EEENS5_IJNSA_ILi0EEESW_SW_EEEEENS5_IJNS4_10UnderscoreESZ_SZ_EEEEENS4_23SM90_TMA_LOAD_MULTICASTENS4_14ComposedLayoutINS4_7SwizzleILi3ELi4ELi3EEENS4_18smem_ptr_flag_bitsILi8EEENSU_INS5_IJNSA_ILi8EEESI_EEENS5_IJSI_SB_EEEEEEEvNS4_8identityENS4_13SM90_TMA_LOADES1C_vS1D_EENS_8epilogue10collective6detail29Sm90TmaWarpSpecializedAdapterINS1H_15DefaultEpilogueISK_SL_SL_NS1G_6thread17LinearCombinationISK_Li1EffLNS1L_9ScaleType4KindE0ELNS_15FloatRoundStyleE2ESK_EENS1_15EpilogueDefaultEEEEEvvEEEEvNT_6ParamsE --------------------------
	.section	.text._ZN7cutlass13device_kernelINS_4gemm6kernel13GemmUniversalIN4cute5tupleIJiiiiEEENS1_10collective13CollectiveMmaINS1_37MainloopSm90TmaGmmaWarpSpecializedFP8ILi5ENS5_IJNS4_1CILi1EEENSA_ILi4EEESB_EEENS1_32KernelTmaWarpSpecializedPingpongEEENS5_IJNSA_ILi64EEENSA_ILi256EEENSA_ILi128EEEEEENS_12float_e4m3_tENS5_IJlSB_lEEESK_SL_NS4_8TiledMMAINS4_8MMA_AtomIJNS4_4SM904GMMA31MMA_64x256x32_F32E4M3E4M3_SS_TNILNSP_7ScaleInE1ELSR_1EEEEEENS4_6LayoutINS5_IJSB_SB_SB_EEENS5_IJNSA_ILi0EEESW_SW_EEEEENS5_IJNS4_10UnderscoreESZ_SZ_EEEEENS4_23SM90_TMA_LOAD_MULTICASTENS4_14ComposedLayoutINS4_7SwizzleILi3ELi4ELi3EEENS4_18smem_ptr_flag_bitsILi8EEENSU_INS5_IJNSA_ILi8EEESI_EEENS5_IJSI_SB_EEEEEEEvNS4_8identityENS4_13SM90_TMA_LOADES1C_vS1D_EENS_8epilogue10collective6detail29Sm90TmaWarpSpecializedAdapterINS1H_15DefaultEpilogueISK_SL_SL_NS1G_6thread17LinearCombinationISK_Li1EffLNS1L_9ScaleType4KindE0ELNS_15FloatRoundStyleE2ESK_EENS1_15EpilogueDefaultEEEEEvvEEEEvNT_6ParamsE,"ax",@progbits
	.align	128
.text._ZN7cutlass13device_kernelINS_4gemm6kernel13GemmUniversalIN4cute5tupleIJiiiiEEENS1_10collective13CollectiveMmaINS1_37MainloopSm90TmaGmmaWarpSpecializedFP8ILi5ENS5_IJNS4_1CILi1EEENSA_ILi4EEESB_EEENS1_32KernelTmaWarpSpecializedPingpongEEENS5_IJNSA_ILi64EEENSA_ILi256EEENSA_ILi128EEEEEENS_12float_e4m3_tENS5_IJlSB_lEEESK_SL_NS4_8TiledMMAINS4_8MMA_AtomIJNS4_4SM904GMMA31MMA_64x256x32_F32E4M3E4M3_SS_TNILNSP_7ScaleInE1ELSR_1EEEEEENS4_6LayoutINS5_IJSB_SB_SB_EEENS5_IJNSA_ILi0EEESW_SW_EEEEENS5_IJNS4_10UnderscoreESZ_SZ_EEEEENS4_23SM90_TMA_LOAD_MULTICASTENS4_14ComposedLayoutINS4_7SwizzleILi3ELi4ELi3EEENS4_18smem_ptr_flag_bitsILi8EEENSU_INS5_IJNSA_ILi8EEESI_EEENS5_IJSI_SB_EEEEEEEvNS4_8identityENS4_13SM90_TMA_LOADES1C_vS1D_EENS_8epilogue10collective6detail29Sm90TmaWarpSpecializedAdapterINS1H_15DefaultEpilogueISK_SL_SL_NS1G_6thread17LinearCombinationISK_Li1EffLNS1L_9ScaleType4KindE0ELNS_15FloatRoundStyleE2ESK_EENS1_15EpilogueDefaultEEEEEvvEEEEvNT_6ParamsE:
        .type           _ZN7cutlass13device_kernelINS_4gemm6kernel13GemmUniversalIN4cute5tupleIJiiiiEEENS1_10collective13CollectiveMmaINS1_37MainloopSm90TmaGmmaWarpSpecializedFP8ILi5ENS5_IJNS4_1CILi1EEENSA_ILi4EEESB_EEENS1_32KernelTmaWarpSpecializedPingpongEEENS5_IJNSA_ILi64EEENSA_ILi256EEENSA_ILi128EEEEEENS_12float_e4m3_tENS5_IJlSB_lEEESK_SL_NS4_8TiledMMAINS4_8MMA_AtomIJNS4_4SM904GMMA31MMA_64x256x32_F32E4M3E4M3_SS_TNILNSP_7ScaleInE1ELSR_1EEEEEENS4_6LayoutINS5_IJSB_SB_SB_EEENS5_IJNSA_ILi0EEESW_SW_EEEEENS5_IJNS4_10UnderscoreESZ_SZ_EEEEENS4_23SM90_TMA_LOAD_MULTICASTENS4_14ComposedLayoutINS4_7SwizzleILi3ELi4ELi3EEENS4_18smem_ptr_flag_bitsILi8EEENSU_INS5_IJNSA_ILi8EEESI_EEENS5_IJSI_SB_EEEEEEEvNS4_8identityENS4_13SM90_TMA_LOADES1C_vS1D_EENS_8epilogue10collective6detail29Sm90TmaWarpSpecializedAdapterINS1H_15DefaultEpilogueISK_SL_SL_NS1G_6thread17LinearCombinationISK_Li1EffLNS1L_9ScaleType4KindE0ELNS_15FloatRoundStyleE2ESK_EENS1_15EpilogueDefaultEEEEEvvEEEEvNT_6ParamsE,@function
        .size           _ZN7cutlass13device_kernelINS_4gemm6kernel13GemmUniversalIN4cute5tupleIJiiiiEEENS1_10collective13CollectiveMmaINS1_37MainloopSm90TmaGmmaWarpSpecializedFP8ILi5ENS5_IJNS4_1CILi1EEENSA_ILi4EEESB_EEENS1_32KernelTmaWarpSpecializedPingpongEEENS5_IJNSA_ILi64EEENSA_ILi256EEENSA_ILi128EEEEEENS_12float_e4m3_tENS5_IJlSB_lEEESK_SL_NS4_8TiledMMAINS4_8MMA_AtomIJNS4_4SM904GMMA31MMA_64x256x32_F32E4M3E4M3_SS_TNILNSP_7ScaleInE1ELSR_1EEEEEENS4_6LayoutINS5_IJSB_SB_SB_EEENS5_IJNSA_ILi0EEESW_SW_EEEEENS5_IJNS4_10UnderscoreESZ_SZ_EEEEENS4_23SM90_TMA_LOAD_MULTICASTENS4_14ComposedLayoutINS4_7SwizzleILi3ELi4ELi3EEENS4_18smem_ptr_flag_bitsILi8EEENSU_INS5_IJNSA_ILi8EEESI_EEENS5_IJSI_SB_EEEEEEEvNS4_8identityENS4_13SM90_TMA_LOADES1C_vS1D_EENS_8epilogue10collective6detail29Sm90TmaWarpSpecializedAdapterINS1H_15DefaultEpilogueISK_SL_SL_NS1G_6thread17LinearCombinationISK_Li1EffLNS1L_9ScaleType4KindE0ELNS_15FloatRoundStyleE2ESK_EENS1_15EpilogueDefaultEEEEEvvEEEEvNT_6ParamsE,(.L_x_338 - _ZN7cutlass13device_kernelINS_4gemm6kernel13GemmUniversalIN4cute5tupleIJiiiiEEENS1_10collective13CollectiveMmaINS1_37MainloopSm90TmaGmmaWarpSpecializedFP8ILi5ENS5_IJNS4_1CILi1EEENSA_ILi4EEESB_EEENS1_32KernelTmaWarpSpecializedPingpongEEENS5_IJNSA_ILi64EEENSA_ILi256EEENSA_ILi128EEEEEENS_12float_e4m3_tENS5_IJlSB_lEEESK_SL_NS4_8TiledMMAINS4_8MMA_AtomIJNS4_4SM904GMMA31MMA_64x256x32_F32E4M3E4M3_SS_TNILNSP_7ScaleInE1ELSR_1EEEEEENS4_6LayoutINS5_IJSB_SB_SB_EEENS5_IJNSA_ILi0EEESW_SW_EEEEENS5_IJNS4_10UnderscoreESZ_SZ_EEEEENS4_23SM90_TMA_LOAD_MULTICASTENS4_14ComposedLayoutINS4_7SwizzleILi3ELi4ELi3EEENS4_18smem_ptr_flag_bitsILi8EEENSU_INS5_IJNSA_ILi8EEESI_EEENS5_IJSI_SB_EEEEEEEvNS4_8identityENS4_13SM90_TMA_LOADES1C_vS1D_EENS_8epilogue10collective6detail29Sm90TmaWarpSpecializedAdapterINS1H_15DefaultEpilogueISK_SL_SL_NS1G_6thread17LinearCombinationISK_Li1EffLNS1L_9ScaleType4KindE0ELNS_15FloatRoundStyleE2ESK_EENS1_15EpilogueDefaultEEEEEvvEEEEvNT_6ParamsE)
        .other          _ZN7cutlass13device_kernelINS_4gemm6kernel13GemmUniversalIN4cute5tupleIJiiiiEEENS1_10collective13CollectiveMmaINS1_37MainloopSm90TmaGmmaWarpSpecializedFP8ILi5ENS5_IJNS4_1CILi1EEENSA_ILi4EEESB_EEENS1_32KernelTmaWarpSpecializedPingpongEEENS5_IJNSA_ILi64EEENSA_ILi256EEENSA_ILi128EEEEEENS_12float_e4m3_tENS5_IJlSB_lEEESK_SL_NS4_8TiledMMAINS4_8MMA_AtomIJNS4_4SM904GMMA31MMA_64x256x32_F32E4M3E4M3_SS_TNILNSP_7ScaleInE1ELSR_1EEEEEENS4_6LayoutINS5_IJSB_SB_SB_EEENS5_IJNSA_ILi0EEESW_SW_EEEEENS5_IJNS4_10UnderscoreESZ_SZ_EEEEENS4_23SM90_TMA_LOAD_MULTICASTENS4_14ComposedLayoutINS4_7SwizzleILi3ELi4ELi3EEENS4_18smem_ptr_flag_bitsILi8EEENSU_INS5_IJNSA_ILi8EEESI_EEENS5_IJSI_SB_EEEEEEEvNS4_8identityENS4_13SM90_TMA_LOADES1C_vS1D_EENS_8epilogue10collective6detail29Sm90TmaWarpSpecializedAdapterINS1H_15DefaultEpilogueISK_SL_SL_NS1G_6thread17LinearCombinationISK_Li1EffLNS1L_9ScaleType4KindE0ELNS_15FloatRoundStyleE2ESK_EENS1_15EpilogueDefaultEEEEEvvEEEEvNT_6ParamsE,@"STO_CUDA_ENTRY STV_DEFAULT"
_ZN7cutlass13device_kernelINS_4gemm6kernel13GemmUniversalIN4cute5tupleIJiiiiEEENS1_10collective13CollectiveMmaINS1_37MainloopSm90TmaGmmaWarpSpecializedFP8ILi5ENS5_IJNS4_1CILi1EEENSA_ILi4EEESB_EEENS1_32KernelTmaWarpSpecializedPingpongEEENS5_IJNSA_ILi64EEENSA_ILi256EEENSA_ILi128EEEEEENS_12float_e4m3_tENS5_IJlSB_lEEESK_SL_NS4_8TiledMMAINS4_8MMA_AtomIJNS4_4SM904GMMA31MMA_64x256x32_F32E4M3E4M3_SS_TNILNSP_7ScaleInE1ELSR_1EEEEEENS4_6LayoutINS5_IJSB_SB_SB_EEENS5_IJNSA_ILi0EEESW_SW_EEEEENS5_IJNS4_10UnderscoreESZ_SZ_EEEEENS4_23SM90_TMA_LOAD_MULTICASTENS4_14ComposedLayoutINS4_7SwizzleILi3ELi4ELi3EEENS4_18smem_ptr_flag_bitsILi8EEENSU_INS5_IJNSA_ILi8EEESI_EEENS5_IJSI_SB_EEEEEEEvNS4_8identityENS4_13SM90_TMA_LOADES1C_vS1D_EENS_8epilogue10collective6detail29Sm90TmaWarpSpecializedAdapterINS1H_15DefaultEpilogueISK_SL_SL_NS1G_6thread17LinearCombinationISK_Li1EffLNS1L_9ScaleType4KindE0ELNS_15FloatRoundStyleE2ESK_EENS1_15EpilogueDefaultEEEEEvvEEEEvNT_6ParamsE:
[----:B------:R-:W0:Y:S02]  /*0000*/  LDC R1, c[0x0][0x28] ;  /* 0x00000a00ff017b82 */ /* 0x000e240000000800 */
[----:B0-----:R-:W-:Y:S01]  /*0010*/  VIADD R1, R1, 0xfffffef0 ;  /* 0xfffffef001017836 */ /* 0x001fe20000000000 */
[----:B------:R-:W0:Y:S01]  /*0020*/  S2R R3, SR_TID.X ;  /* 0x0000000000037919 */ /* 0x000e220000002100 */
[----:B------:R-:W-:Y:S01]  /*0030*/  ELECT P0, URZ, PT ;  /* 0x00000000003f782f */ /* 0x000fe20003800000 */
[----:B------:R-:W-:Y:S01]  /*0040*/  BSSY B0, `(.L_x_0) ;  /* 0x0000014000007945 */ /* 0x000fe20003800000 */
[--C-:B0-----:R-:W-:Y:S02]  /*0050*/  SHF.R.U32.HI R0, RZ, 0x5, R3.reuse ;  /* 0x00000005ff007819 */ /* 0x101fe40000011603 */
[----:B------:R-:W-:-:S03]  /*0060*/  SHF.R.U32.HI R5, RZ, 0x7, R3 ;  /* 0x00000007ff057819 */ /* 0x000fc60000011603 */
[----:B------:R-:W0:Y:S02]  /*0070*/  SHFL.IDX PT, R2, R0, RZ, 0x1f ;  /* 0x00001fff00027589 */ /* 0x000e2400000e0000 */
[----:B0-----:R-:W-:Y:S02]  /*0080*/  R2UR UR6, R2 ;  /* 0x00000000020672ca */ /* 0x001fe400000e0000 */
[----:B------:R0:W1:Y:S11]  /*0090*/  SHFL.IDX PT, R2, R5, RZ, 0x1f ;  /* 0x00001fff05027589 */ /* 0x00007600000e0000 */
[----:B------:R-:W-:-:S02]  /*00a0*/  USHF.R.S32.HI UR4, URZ, 0x1f, UR6 ;  /* 0x0000001f3f047899 */ /* 0x000fc40008011406 */
[----:B------:R-:W-:Y:S02]  /*00b0*/  ISETP.NE.OR P0, PT, RZ, UR6, !P0 ;  /* 0x00000006ff007c0c */ /* 0x000fe4000c705670 */
[----:B------:R-:W-:-:S04]  /*00c0*/  ULEA.HI UR4, UR4, UR6, URZ, 0x2 ;  /* 0x0000000604047291 */ /* 0x000fc8000f8f103f */
[----:B------:R-:W-:-:S04]  /*00d0*/  ULOP3.LUT UR4, UR4, 0xfffffffc, URZ, 0xc0, !UPT ;  /* 0xfffffffc04047892 */ /* 0x000fc8000f8ec03f */
[----:B------:R-:W-:-:S03]  /*00e0*/  UIADD3 UR6, UR6, -UR4, URZ ;  /* 0x8000000406067290 */ /* 0x000fc6000fffe03f */
[----:B01----:R-:W-:Y:S09]  /*00f0*/  @P0 BRA `(.L_x_1) ;  /* 0x0000000000200947 */ /* 0x003ff20003800000 */
[----:B------:R-:W-:Y:S02]  /*0100*/  ULDC.64 UR4, c[0x0][0x198] ;  /* 0x0000660000047ab9 */ /* 0x000fe40000000a00 */
[----:B------:R-:W-:Y:S02]  /*0110*/  UIADD3 UR8, UP0, UR4, 0xf0, URZ ;  /* 0x000000f004087890 */ /* 0x000fe4000ff1e03f */
[----:B------:R-:W-:Y:S02]  /*0120*/  UIADD3 UR4, UP1, UR4, 0x1f0, URZ ;  /* 0x000001f004047890 */ /* 0x000fe4000ff3e03f */
[----:B------:R-:W-:Y:S02]  /*0130*/  UIADD3.X UR9, URZ, UR5, URZ, UP0, !UPT ;  /* 0x000000053f097290 */ /* 0x000fe400087fe43f */
[----:B------:R-:W-:-:S07]  /*0140*/  UIADD3.X UR5, URZ, UR5, URZ, UP1, !UPT ;  /* 0x000000053f057290 */ /* 0x000fce0008ffe43f */
[----:B------:R0:W-:Y:S02]  /*0150*/  UTMACCTL.PF [UR8] ;  /* 0x00000000080079b9 */ /* 0x0001e40008040000 */
[----:B------:R0:W-:Y:S02]  /*0160*/  UTMACCTL.PF [UR4] ;  /* 0x00000000040079b9 */ /* 0x0001e40008040000 */
[----:B0-----:R-:W-:Y:S01]  /*0170*/  NOP ;  /* 0x0000000000007918 */ /* 0x001fe20000000000 */
.L_x_1:
[----:B------:R-:W-:Y:S05]  /*0180*/  BSYNC B0 ;  /* 0x0000000000007941 */ /* 0x000fea0003800000 */
.L_x_0:
[----:B------:R-:W0:Y:S01]  /*0190*/  SHFL.IDX PT, R6, R0, RZ, 0x1f ;  /* 0x00001fff00067589 */ /* 0x000e2200000e0000 */
[----:B------:R-:W-:Y:S01]  /*01a0*/  R2UR UR13, R2 ;  /* 0x00000000020d72ca */ /* 0x000fe200000e0000 */
[----:B------:R-:W-:-:S04]  /*01b0*/  UISETP.NE.AND UP0, UPT, UR6, 0x3, UPT ;  /* 0x000000030600788c */ /* 0x000fc8000bf05270 */
[----:B------:R-:W-:-:S08]  /*01c0*/  UISETP.EQ.OR UP0, UPT, UR6, URZ, !UP0 ;  /* 0x0000003f0600728c */ /* 0x000fd0000c702670 */
[----:B------:R-:W-:Y:S02]  /*01d0*/  UIADD3 UR12, UR13, -0x1, URZ ;  /* 0xffffffff0d0c7890 */ /* 0x000fe4000fffe03f */
[----:B------:R-:W-:Y:S02]  /*01e0*/  UISETP.EQ.AND UP0, UPT, UR13, URZ, UP0 ;  /* 0x0000003f0d00728c */ /* 0x000fe40008702270 */
[----:B------:R-:W-:Y:S02]  /*01f0*/  UISETP.GE.U32.AND UP1, UPT, UR12, 0x2, UPT ;  /* 0x000000020c00788c */ /* 0x000fe4000bf26070 */
[----:B------:R-:W-:Y:S01]  /*0200*/  USEL UR15, URZ, 0x1, !UP0 ;  /* 0x000000013f0f7887 */ /* 0x000fe2000c000000 */
[----:B0-----:R-:W-:-:S03]  /*0210*/  ISETP.NE.AND P0, PT, R6, RZ, PT ;  /* 0x000000ff0600720c */ /* 0x001fc60003f05270 */
[----:B------:R-:W-:-:S10]  /*0220*/  USEL UR15, UR15, 0x2, UP1 ;  /* 0x000000020f0f7887 */ /* 0x000fd40008800000 */
[----:B------:R-:W-:Y:S05]  /*0230*/  @P0 BRA `(.L_x_2) ;  /* 0x0000000000600947 */ /* 0x000fea0003800000 */
[----:B------:R-:W0:Y:S01]  /*0240*/  S2UR UR7, SR_CgaCtaId ;  /* 0x00000000000779c3 */ /* 0x000e220000008800 */
[----:B------:R-:W-:Y:S01]  /*0250*/  UMOV UR4, 0x400 ;  /* 0x0000040000047882 */ /* 0x000fe20000000000 */
[----:B------:R-:W-:Y:S01]  /*0260*/  UMOV UR5, 0x1 ;  /* 0x0000000100057882 */ /* 0x000fe20000000000 */
[----:B------:R-:W-:Y:S01]  /*0270*/  UMOV UR8, 0x4 ;  /* 0x0000000400087882 */ /* 0x000fe20000000000 */
[----:B------:R-:W-:Y:S01]  /*0280*/  ELECT P0, URZ, PT ;  /* 0x00000000003f782f */ /* 0x000fe20003800000 */
[----:B------:R-:W-:-:S04]  /*0290*/  UIADD3 UR8, -UR8, 0x100000, URZ ;  /* 0x0010000008087890 */ /* 0x000fc8000fffe13f */
[----:B------:R-:W-:Y:S02]  /*02a0*/  USHF.L.U32 UR9, UR8, 0xb, URZ ;  /* 0x0000000b08097899 */ /* 0x000fe4000800063f */
[----:B------:R-:W-:Y:S02]  /*02b0*/  USHF.L.U32 UR8, UR8, 0x1, URZ ;  /* 0x0000000108087899 */ /* 0x000fe4000800063f */
[----:B0-----:R-:W-:Y:S02]  /*02c0*/  ULEA UR7, UR7, UR4, 0x18 ;  /* 0x0000000407077291 */ /* 0x001fe4000f8ec03f */
[----:B------:R-:W-:-:S04]  /*02d0*/  UIADD3 UR4, -UR5, 0x100000, URZ ;  /* 0x0010000005047890 */ /* 0x000fc8000fffe13f */
[----:B------:R-:W-:Y:S02]  /*02e0*/  USHF.L.U32 UR5, UR4, 0xb, URZ ;  /* 0x0000000b04057899 */ /* 0x000fe4000800063f */
[----:B------:R-:W-:Y:S01]  /*02f0*/  USHF.L.U32 UR4, UR4, 0x1, URZ ;  /* 0x0000000104047899 */ /* 0x000fe2000800063f */
[----:B------:R-:W0:Y:S11]  /*0300*/  FENCE.VIEW.ASYNC.S ;  /* 0x00000000000073c6 */ /* 0x000e360000000000 */
[----:B0-----:R0:W1:Y:S01]  /*0310*/  SYNCS.EXCH.64 URZ, [UR7], UR4 ;  /* 0x00000004073f75b2 */ /* 0x0010620008000100 */
[----:B------:R0:W2:Y:S01]  /*0320*/  SYNCS.EXCH.64 URZ, [UR7+0x28], UR8 ;  /* 0x00002808073f75b2 */ /* 0x0000a20008000100 */
[----:B------:R0:W3:Y:S01]  /*0330*/  SYNCS.EXCH.64 URZ, [UR7+0x8], UR4 ;  /* 0x00000804073f75b2 */ /* 0x0000e20008000100 */
[----:B------:R0:W4:Y:S01]  /*0340*/  SYNCS.EXCH.64 URZ, [UR7+0x30], UR8 ;  /* 0x00003008073f75b2 */ /* 0x0001220008000100 */
[----:B------:R0:W0:Y:S01]  /*0350*/  SYNCS.EXCH.64 URZ, [UR7+0x10], UR4 ;  /* 0x00001004073f75b2 */ /* 0x0000220008000100 */
[----:B------:R0:W0:Y:S01]  /*0360*/  SYNCS.EXCH.64 URZ, [UR7+0x38], UR8 ;  /* 0x00003808073f75b2 */ /* 0x0000220008000100 */
[----:B------:R0:W0:Y:S01]  /*0370*/  SYNCS.EXCH.64 URZ, [UR7+0x18], UR4 ;  /* 0x00001804073f75b2 */ /* 0x0000220008000100 */
[----:B------:R0:W0:Y:S01]  /*0380*/  SYNCS.EXCH.64 URZ, [UR7+0x40], UR8 ;  /* 0x00004008073f75b2 */ /* 0x0000220008000100 */
[----:B------:R0:W0:Y:S01]  /*0390*/  SYNCS.EXCH.64 URZ, [UR7+0x20], UR4 ;  /* 0x00002004073f75b2 */ /* 0x0000220008000100 */
[----:B------:R0:W0:Y:S01]  /*03a0*/  SYNCS.EXCH.64 URZ, [UR7+0x48], UR8 ;  /* 0x00004808073f75b2 */ /* 0x0000220008000100 */
[----:B------:R-:W-:Y:S01]  /*03b0*/  NOP ;  /* 0x0000000000007918 */ /* 0x000fe20000000000 */
.L_x_2:
[----:B------:R-:W-:Y:S01]  /*03c0*/  SHF.R.S32.HI R2, RZ, 0x1f, R3 ;  /* 0x0000001fff027819 */ /* 0x000fe20000011403 */
[----:B------:R-:W5:Y:S01]  /*03d0*/  SHFL.IDX PT, R8, R0, RZ, 0x1f ;  /* 0x00001fff00087589 */ /* 0x000f6200000e0000 */
[----:B------:R-:W-:Y:S02]  /*03e0*/  ELECT P0, URZ, PT ;  /* 0x00000000003f782f */ /* 0x000fe40003800000 */
[----:B------:R-:W-:Y:S02]  /*03f0*/  SHF.R.S32.HI R9, RZ, 0x1f, R6 ;  /* 0x0000001fff097819 */ /* 0x000fe40000011406 */
[----:B------:R-:W-:Y:S02]  /*0400*/  ELECT P1, URZ, PT ;  /* 0x00000000003f782f */ /* 0x000fe40003820000 */
[----:B------:R-:W-:Y:S01]  /*0410*/  LEA.HI R2, R2, R3, RZ, 0x7 ;  /* 0x0000000302027211 */ /* 0x000fe200078f38ff */
[----:B------:R-:W1:Y:S01]  /*0420*/  SHFL.IDX PT, R10, R0, RZ, 0x1f ;  /* 0x00001fff000a7589 */ /* 0x000e6200000e0000 */
[----:B------:R-:W-:Y:S01]  /*0430*/  LEA.HI R9, R9, R6, RZ, 0x2 ;  /* 0x0000000609097211 */ /* 0x000fe200078f10ff */
[----:B------:R-:W2:Y:S01]  /*0440*/  S2UR UR14, SR_CTAID.X ;  /* 0x00000000000e79c3 */ /* 0x000ea20000002500 */
[----:B------:R-:W-:Y:S01]  /*0450*/  LOP3.LUT R2, R2, 0xffffff80, RZ, 0xc0, !PT ;  /* 0xffffff8002027812 */ /* 0x000fe200078ec0ff */
[----:B------:R-:W3:Y:S01]  /*0460*/  S2R R4, SR_CTAID.Y ;  /* 0x0000000000047919 */ /* 0x000ee20000002600 */
[----:B------:R-:W-:Y:S01]  /*0470*/  LOP3.LUT R9, R9, 0x3ffffffc, RZ, 0xc0, !PT ;  /* 0x3ffffffc09097812 */ /* 0x000fe200078ec0ff */
[----:B0-----:R-:W-:Y:S01]  /*0480*/  ULDC UR4, c[0x0][0x154] ;  /* 0x0000550000047ab9 */ /* 0x001fe20000000800 */
[----:B------:R-:W-:Y:S01]  /*0490*/  ULDC UR5, c[0x0][0x150] ;  /* 0x0000540000057ab9 */ /* 0x000fe20000000800 */
[----:B------:R-:W-:Y:S01]  /*04a0*/  IMAD.IADD R2, R3, 0x1, -R2 ;  /* 0x0000000103027824 */ /* 0x000fe200078e0a02 */
[----:B------:R-:W-:Y:S01]  /*04b0*/  UMOV UR9, 0x80 ;  /* 0x0000008000097882 */ /* 0x000fe20000000000 */
[----:B------:R-:W-:Y:S01]  /*04c0*/  IMAD.IADD R6, R6, 0x1, -R9 ;  /* 0x0000000106067824 */ /* 0x000fe200078e0a09 */
[----:B------:R-:W0:Y:S01]  /*04d0*/  LDC R15, c[0x0][0x148] ;  /* 0x00005200ff0f7b82 */ /* 0x000e220000000800 */
[----:B------:R-:W4:Y:S01]  /*04e0*/  SHFL.IDX PT, R9, R5, RZ, 0x1f ;  /* 0x00001fff05097589 */ /* 0x000f2200000e0000 */
[----:B------:R-:W-:Y:S01]  /*04f0*/  SHF.R.S32.HI R13, RZ, 0x1f, R2 ;  /* 0x0000001fff0d7819 */ /* 0x000fe20000011402 */
[----:B------:R-:W-:Y:S01]  /*0500*/  NOP ;  /* 0x0000000000007918 */ /* 0x000fe20000000000 */
[----:B------:R-:W-:Y:S01]  /*0510*/  NOP ;  /* 0x0000000000007918 */ /* 0x000fe20000000000 */
[----:B------:R-:W-:-:S02]  /*0520*/  ISETP.NE.AND P4, PT, RZ, UR13, PT ;  /* 0x0000000dff007c0c */ /* 0x000fc4000bf85270 */
[----:B------:R-:W-:Y:S02]  /*0530*/  LEA.HI R7, R13, R2, RZ, 0x3 ;  /* 0x000000020d077211 */ /* 0x000fe400078f18ff */
[----:B-----5:R-:W-:Y:S02]  /*0540*/  ISETP.NE.OR P0, PT, R8, RZ, !P0 ;  /* 0x000000ff0800720c */ /* 0x020fe40004705670 */
[--C-:B------:R-:W-:Y:S02]  /*0550*/  SHF.R.S32.HI R8, RZ, 0x3, R7.reuse ;  /* 0x00000003ff087819 */ /* 0x100fe40000011407 */
[----:B------:R-:W-:Y:S02]  /*0560*/  SHF.R.S32.HI R7, RZ, 0x1f, R7 ;  /* 0x0000001fff077819 */ /* 0x000fe40000011407 */
[----:B-1----:R-:W-:Y:S02]  /*0570*/  ISETP.NE.OR P1, PT, R10, RZ, !P1 ;  /* 0x000000ff0a00720c */ /* 0x002fe40004f25670 */
[----:B------:R-:W-:-:S04]  /*0580*/  LEA.HI R7, R7, R8, RZ, 0x2 ;  /* 0x0000000807077211 */ /* 0x000fc800078f10ff */
[----:B------:R-:W-:Y:S01]  /*0590*/  LOP3.LUT R7, R7, 0xfffffffc, RZ, 0xc0, !PT ;  /* 0xfffffffc07077812 */ /* 0x000fe200078ec0ff */
[----:B------:R-:W-:Y:S01]  /*05a0*/  VOTEU.ALL UP1, P0 ;  /* 0x00000000003f7886 */ /* 0x000fe20000020000 */
[----:B------:R-:W-:Y:S01]  /*05b0*/  VOTEU.ALL UP0, P0 ;  /* 0x00000000003f7886 */ /* 0x000fe20000000000 */
[----:B---3--:R-:W-:Y:S02]  /*05c0*/  I2FP.F32.U32 R0, R4 ;  /* 0x0000000400007245 */ /* 0x008fe40000201000 */
[----:B------:R-:W-:Y:S01]  /*05d0*/  IMAD.IADD R7, R8, 0x1, -R7 ;  /* 0x0000000108077824 */ /* 0x000fe200078e0a07 */
[----:B------:R-:W1:Y:S01]  /*05e0*/  @!UP1 S2UR UR8, SR_CgaCtaId ;  /* 0x00000000000899c3 */ /* 0x000e620000008800 */
[----:B------:R-:W-:Y:S01]  /*05f0*/  VOTEU.ALL UP2, P1 ;  /* 0x00000000003f7886 */ /* 0x000fe20000840000 */
[----:B------:R-:W-:Y:S01]  /*0600*/  @!UP1 UMOV UR7, 0x400 ;  /* 0x0000040000079882 */ /* 0x000fe20000000000 */
[----:B------:R-:W-:Y:S01]  /*0610*/  IMAD R6, R6, 0x4, R7 ;  /* 0x0000000406067824 */ /* 0x000fe200078e0207 */
[----:B------:R-:W-:Y:S01]  /*0620*/  VOTEU.ALL UP3, P1 ;  /* 0x00000000003f7886 */ /* 0x000fe20000860000 */
[----:B------:R-:W-:Y:S01]  /*0630*/  VOTEU.ALL UP4, P1 ;  /* 0x00000000003f7886 */ /* 0x000fe20000880000 */
[----:B------:R-:W-:Y:S01]  /*0640*/  @!UP2 UMOV UR10, 0x400 ;  /* 0x00000400000aa882 */ /* 0x000fe20000000000 */
[----:B------:R-:W-:Y:S01]  /*0650*/  IMAD.SHL.U32 R7, R6, 0x4, RZ ;  /* 0x0000000406077824 */ /* 0x000fe200078e00ff */
[----:B------:R-:W3:Y:S01]  /*0660*/  @!UP2 S2UR UR11, SR_CgaCtaId ;  /* 0x00000000000ba9c3 */ /* 0x000ee20000008800 */
[----:B------:R-:W-:Y:S01]  /*0670*/  VOTEU.ALL UP5, P1 ;  /* 0x00000000003f7886 */ /* 0x000fe200008a0000 */
[----:B----4-:R-:W-:-:S02]  /*0680*/  R2UR UR18, R9 ;  /* 0x00000000091272ca */ /* 0x010fc400000e0000 */
[----:B------:R-:W-:Y:S01]  /*0690*/  LOP3.LUT R11, R6, 0xc, R7, 0x78, !PT ;  /* 0x0000000c060b7812 */ /* 0x000fe200078e7807 */
[----:B------:R-:W-:Y:S01]  /*06a0*/  FMUL R7, R0, UR4 ;  /* 0x0000000400077c20 */ /* 0x000fe20008400000 */
[----:B--2---:R-:W-:Y:S01]  /*06b0*/  I2FP.F32.U32 R0, UR14 ;  /* 0x0000000e00007c45 */ /* 0x004fe20008201000 */
[----:B------:R-:W-:Y:S01]  /*06c0*/  UMOV UR4, 0x20 ;  /* 0x0000002000047882 */ /* 0x000fe20000000000 */
[----:B------:R-:W2:Y:S01]  /*06d0*/  LDC R8, c[0x0][0x140] ;  /* 0x00005000ff087b82 */ /* 0x000ea20000000800 */
[----:B------:R4:W-:Y:S02]  /*06e0*/  STL [R1+0x74], R11 ;  /* 0x0000740b01007387 */ /* 0x0009e40000100800 */
[----:B------:R-:W-:Y:S01]  /*06f0*/  FMUL R0, R0, UR5 ;  /* 0x0000000500007c20 */ /* 0x000fe20008400000 */
[----:B------:R-:W5:Y:S01]  /*0700*/  F2I.U32.TRUNC.NTZ R7, R7 ;  /* 0x0000000700077305 */ /* 0x000f62000020f000 */
[----:B------:R-:W-:-:S04]  /*0710*/  @!UP1 UIADD3 UR4, -UR4, 0x100000, URZ ;  /* 0x0010000004049890 */ /* 0x000fc8000fffe13f */
[----:B------:R-:W-:Y:S02]  /*0720*/  @!UP1 USHF.L.U32 UR5, UR4, 0xb, URZ ;  /* 0x0000000b04059899 */ /* 0x000fe4000800063f */
[----:B------:R-:W-:Y:S01]  /*0730*/  @!UP1 USHF.L.U32 UR4, UR4, 0x1, URZ ;  /* 0x0000000104049899 */ /* 0x000fe2000800063f */
[----:B------:R-:W4:Y:S01]  /*0740*/  LDC R6, c[0x0][0x144] ;  /* 0x00005100ff067b82 */ /* 0x000f220000000800 */
[----:B-1----:R-:W-:Y:S02]  /*0750*/  @!UP1 ULEA UR7, UR8, UR7, 0x18 ;  /* 0x0000000708079291 */ /* 0x002fe4000f8ec03f */
[----:B------:R-:W-:-:S04]  /*0760*/  @!UP2 UIADD3 UR8, -UR9, 0x100000, URZ ;  /* 0x001000000908a890 */ /* 0x000fc8000fffe13f */
[----:B------:R-:W-:Y:S02]  /*0770*/  @!UP2 USHF.L.U32 UR9, UR8, 0xb, URZ ;  /* 0x0000000b0809a899 */ /* 0x000fe4000800063f */
[----:B------:R-:W-:Y:S01]  /*0780*/  @!UP2 USHF.L.U32 UR8, UR8, 0x1, URZ ;  /* 0x000000010808a899 */ /* 0x000fe2000800063f */
[----:B------:R-:W1:Y:S01]  /*0790*/  F2I.U32.TRUNC.NTZ R0, R0 ;  /* 0x0000000000007305 */ /* 0x000e62000020f000 */
[----:B------:R-:W-:Y:S01]  /*07a0*/  VOTEU.ALL UP1, P0 ;  /* 0x00000000003f7886 */ /* 0x000fe20000020000 */
[----:B------:R-:W-:Y:S01]  /*07b0*/  LOP3.LUT P0, RZ, R2, 0x7, RZ, 0xc0, !PT ;  /* 0x0000000702ff7812 */ /* 0x000fe2000780c0ff */
[----:B---3--:R-:W-:Y:S01]  /*07c0*/  @!UP2 ULEA UR10, UR11, UR10, 0x18 ;  /* 0x0000000a0b0aa291 */ /* 0x008fe2000f8ec03f */
[----:B------:R-:W-:Y:S01]  /*07d0*/  VOTEU.ALL UP2, P1 ;  /* 0x00000000003f7886 */ /* 0x000fe20000840000 */
[----:B-----5:R-:W-:Y:S01]  /*07e0*/  IMAD.MOV R18, RZ, RZ, -R7 ;  /* 0x000000ffff127224 */ /* 0x020fe200078e0a07 */
[----:B------:R-:W-:Y:S01]  /*07f0*/  ISETP.LT.U32.AND P0, PT, R11, 0x4, !P0 ;  /* 0x000000040b00780c */ /* 0x000fe20004701070 */
[----:B------:R-:W3:Y:S02]  /*0800*/  FENCE.VIEW.ASYNC.S ;  /* 0x00000000000073c6 */ /* 0x000ee40000000000 */
[----:B---3--:R3:W3:Y:S01]  /*0810*/  @!UP0 SYNCS.EXCH.64 URZ, [UR7+0x80], UR4 ;  /* 0x00008004073f85b2 */ /* 0x0086e20008000100 */
[----:B--2---:R-:W-:Y:S01]  /*0820*/  ISETP.EQ.U32.AND P2, PT, R8, 0x1, PT ;  /* 0x000000010800780c */ /* 0x004fe20003f42070 */
[----:B-1----:R-:W-:-:S02]  /*0830*/  IMAD.MOV R7, RZ, RZ, -R0 ;  /* 0x000000ffff077224 */ /* 0x002fc400078e0a00 */
[----:B0-----:R-:W-:Y:S02]  /*0840*/  IMAD R0, R15, R18, R4 ;  /* 0x000000120f007224 */ /* 0x001fe400078e0204 */
[----:B----4-:R-:W-:-:S03]  /*0850*/  IMAD R14, R6, R7, UR14 ;  /* 0x0000000e060e7e24 */ /* 0x010fc6000f8e0207 */
[----:B------:R-:W-:Y:S01]  /*0860*/  ISETP.NE.AND P1, PT, R0, R11, PT ;  /* 0x0000000b0000720c */ /* 0x000fe20003f25270 */
[----:B------:R0:W1:Y:S01]  /*0870*/  @!UP1 SYNCS.EXCH.64 URZ, [UR7+0x88], UR4 ;  /* 0x00008804073f95b2 */ /* 0x0000620008000100 */
[----:B------:R-:W-:Y:S02]  /*0880*/  NOP ;  /* 0x0000000000007918 */ /* 0x000fe40000000000 */
[----:B------:R-:W-:-:S04]  /*0890*/  ISETP.EQ.OR P1, PT, R14, RZ, !P1 ;  /* 0x000000ff0e00720c */ /* 0x000fc80004f22670 */
[----:B------:R-:W-:Y:S01]  /*08a0*/  PLOP3.LUT P0, PT, P0, P1, PT, 0x80, 0x0 ;  /* 0x000000000000781c */ /* 0x000fe20000703070 */
[----:B------:R0:W2:Y:S01]  /*08b0*/  @!UP2 SYNCS.EXCH.64 URZ, [UR10+0x60], UR8 ;  /* 0x000060080a3fa5b2 */ /* 0x0000a20008000100 */
[----:B------:R0:W4:Y:S01]  /*08c0*/  @!UP3 SYNCS.EXCH.64 URZ, [UR10+0x68], UR8 ;  /* 0x000068080a3fb5b2 */ /* 0x0001220008000100 */
[----:B------:R0:W0:Y:S01]  /*08d0*/  @!UP4 SYNCS.EXCH.64 URZ, [UR10+0x70], UR8 ;  /* 0x000070080a3fc5b2 */ /* 0x0000220008000100 */
[----:B------:R0:W0:Y:S01]  /*08e0*/  @!UP5 SYNCS.EXCH.64 URZ, [UR10+0x78], UR8 ;  /* 0x000078080a3fd5b2 */ /* 0x0000220008000100 */
[----:B------:R-:W-:Y:S01]  /*08f0*/  NOP ;  /* 0x0000000000007918 */ /* 0x000fe20000000000 */
[----:B---3--:R-:W-:Y:S07]  /*0900*/  @!P2 BRA `(.L_x_3) ;  /* 0x000000000008a947 */ /* 0x008fee0003800000 */
[----:B012-4-:R-:W-:Y:S01]  /*0910*/  UCGABAR_ARV ;  /* 0x00000000000079c7 */ /* 0x017fe20008000000 */
[----:B------:R-:W-:Y:S05]  /*0920*/  BRA `(.L_x_4) ;  /* 0x0000000000047947 */ /* 0x000fea0003800000 */
.L_x_3:
[----:B012-4-:R-:W-:Y:S01]  /*0930*/  NOP ;  /* 0x0000000000007918 */ /* 0x017fe20000000000 */
.L_x_4:
[----:B------:R-:W-:Y:S01]  /*0940*/  ULDC.64 UR4, c[0x0][0x598] ;  /* 0x0001660000047ab9 */ /* 0x000fe20000000a00 */
[----:B------:R-:W-:Y:S01]  /*0950*/  ULDC.64 UR20, c[0x0][0x208] ;  /* 0x0000820000147ab9 */ /* 0x000fe20000000a00 */
[----:B------:R-:W-:-:S04]  /*0960*/  ISETP.NE.U32.AND P1, PT, RZ, UR4, PT ;  /* 0x00000004ff007c0c */ /* 0x000fc8000bf25070 */
[----:B------:R-:W-:-:S13]  /*0970*/  ISETP.NE.AND.EX P1, PT, RZ, UR5, PT, P1 ;  /* 0x00000005ff007c0c */ /* 0x000fda000bf25310 */
[----:B------:R-:W-:Y:S05]  /*0980*/  @!P1 BRA `(.L_x_5) ;  /* 0x0000000000209947 */ /* 0x000fea0003800000 */
[----:B------:R-:W0:Y:S02]  /*0990*/  LDC.64 R6, c[0x0][0x598] ;  /* 0x00016600ff067b82 */ /* 0x000e240000000a00 */
[----:B0-----:R-:W2:Y:S02]  /*09a0*/  LDG.E.64 R6, desc[UR20][R6.64] ;  /* 0x0000001406067981 */ /* 0x001ea4000c1e1b00 */
[----:B--2---:R-:W-:-:S04]  /*09b0*/  ISETP.NE.U32.AND P1, PT, R6, RZ, PT ;  /* 0x000000ff0600720c */ /* 0x004fc80003f25070 */
[----:B------:R-:W-:-:S13]  /*09c0*/  ISETP.NE.AND.EX P1, PT, R7, RZ, PT, P1 ;  /* 0x000000ff0700720c */ /* 0x000fda0003f25310 */
[----:B------:R-:W-:Y:S05]  /*09d0*/  @!P1 BRA `(.L_x_5) ;  /* 0x00000000000c9947 */ /* 0x000fea0003800000 */
[----:B------:R-:W2:Y:S02]  /*09e0*/  LD.E R6, desc[UR20][R6.64] ;  /* 0x0000001406067980 */ /* 0x000ea4000c101900 */
[----:B--2---:R-:W-:Y:S01]  /*09f0*/  R2UR UR32, R6 ;  /* 0x00000000062072ca */ /* 0x004fe200000e0000 */
[----:B------:R-:W-:-:S14]  /*0a00*/  BRA `(.L_x_6) ;  /* 0x0000000000247947 */ /* 0x000fdc0003800000 */
.L_x_5:
[----:B------:R-:W-:Y:S02]  /*0a10*/  ULDC.64 UR4, c[0x0][0x588] ;  /* 0x0001620000047ab9 */ /* 0x000fe40000000a00 */
[----:B------:R-:W-:-:S04]  /*0a20*/  ISETP.NE.U32.AND P1, PT, RZ, UR4, PT ;  /* 0x00000004ff007c0c */ /* 0x000fc8000bf25070 */
[----:B------:R-:W-:-:S13]  /*0a30*/  ISETP.NE.AND.EX P1, PT, RZ, UR5, PT, P1 ;  /* 0x00000005ff007c0c */ /* 0x000fda000bf25310 */
[----:B------:R-:W-:Y:S05]  /*0a40*/  @!P1 BRA `(.L_x_7) ;  /* 0x0000000000109947 */ /* 0x000fea0003800000 */
[----:B------:R-:W0:Y:S02]  /*0a50*/  LDC.64 R6, c[0x0][0x588] ;  /* 0x00016200ff067b82 */ /* 0x000e240000000a00 */
[----:B0-----:R-:W2:Y:S02]  /*0a60*/  LDG.E R6, desc[UR20][R6.64] ;  /* 0x0000001406067981 */ /* 0x001ea4000c1e1900 */
[----:B--2---:R-:W-:Y:S01]  /*0a70*/  R2UR UR32, R6 ;  /* 0x00000000062072ca */ /* 0x004fe200000e0000 */
[----:B------:R-:W-:-:S14]  /*0a80*/  BRA `(.L_x_6) ;  /* 0x0000000000047947 */ /* 0x000fdc0003800000 */
.L_x_7:
[----:B------:R-:W-:-:S05]  /*0a90*/  ULDC UR32, c[0x0][0x580] ;  /* 0x0001600000207ab9 */ /* 0x000fca0000000800 */
.L_x_6:
[----:B------:R-:W-:Y:S02]  /*0aa0*/  ULDC.64 UR4, c[0x0][0x5a0] ;  /* 0x0001680000047ab9 */ /* 0x000fe40000000a00 */
        /* <DEDUP_REMOVED lines=11> */
.L_x_8:
        /* <DEDUP_REMOVED lines=8> */
.L_x_10:
[----:B------:R-:W-:-:S05]  /*0be0*/  ULDC UR31, c[0x0][0x584] ;  /* 0x00016100001f7ab9 */ /* 0x000fca0000000800 */
.L_x_9:
[----:B------:R-:W0:Y:S01]  /*0bf0*/  LDC R0, c[0x0][0x65c] ;  /* 0x00019700ff007b82 */ /* 0x000e220000000800 */
[----:B------:R-:W-:Y:S01]  /*0c00*/  IMAD.U32 R6, RZ, RZ, UR14 ;  /* 0x0000000eff067e24 */ /* 0x000fe2000f8e00ff */
[----:B------:R-:W-:Y:S01]  /*0c10*/  UISETP.NE.AND UP0, UPT, UR13, 0x2, UPT ;  /* 0x000000020d00788c */ /* 0x000fe2000bf05270 */
[----:B------:R-:W-:Y:S01]  /*0c20*/  IMAD.MOV.U32 R7, RZ, RZ, RZ ;  /* 0x000000ffff077224 */ /* 0x000fe200078e00ff */
[----:B------:R-:W-:Y:S01]  /*0c30*/  ULDC UR7, c[0x0][0x28c] ;  /* 0x0000a30000077ab9 */ /* 0x000fe20000000800 */
[----:B------:R-:W-:Y:S01]  /*0c40*/  UMOV UR5, URZ ;  /* 0x0000003f00057c82 */ /* 0x000fe20008000000 */
[----:B------:R-:W-:Y:S02]  /*0c50*/  UIADD3 UR7, UR7, 0x7f, URZ ;  /* 0x0000007f07077890 */ /* 0x000fe4000fffe03f */
[----:B------:R-:W-:Y:S01]  /*0c60*/  PLOP3.LUT P1, PT, PT, PT, UP0, 0x80, 0x0 ;  /* 0x000000000000781c */ /* 0x000fe20003f2f008 */
[----:B------:R-:W-:Y:S01]  /*0c70*/  UMOV UR4, URZ ;  /* 0x0000003f00047c82 */ /* 0x000fe20008000000 */
[----:B------:R-:W-:Y:S01]  /*0c80*/  USHF.R.S32.HI UR10, URZ, 0x1f, UR7 ;  /* 0x0000001f3f0a7899 */ /* 0x000fe20008011407 */
[----:B------:R-:W-:-:S03]  /*0c90*/  ULDC.64 UR22, c[0x0][0x650] ;  /* 0x0001940000167ab9 */ /* 0x000fc60000000a00 */
[----:B------:R-:W-:Y:S01]  /*0ca0*/  ULEA.HI UR10, UR10, UR7, URZ, 0x7 ;  /* 0x000000070a0a7291 */ /* 0x000fe2000f8f383f */
[----:B0-----:R-:W-:-:S13]  /*0cb0*/  ISETP.NE.AND P3, PT, R0, 0x1, PT ;  /* 0x000000010000780c */ /* 0x001fda0003f65270 */
[----:B------:R-:W0:Y:S01]  /*0cc0*/  @P3 LDC R9, c[0x0][0x10] ;  /* 0x00000400ff093b82 */ /* 0x000e220000000800 */
[----:B------:R-:W-:-:S07]  /*0cd0*/  @P3 IMAD.MOV.U32 R5, RZ, RZ, RZ ;  /* 0x000000ffff053224 */ /* 0x000fce00078e00ff */
[----:B------:R-:W1:Y:S01]  /*0ce0*/  @!P3 LDC R11, c[0x0][0xc] ;  /* 0x00000300ff0bbb82 */ /* 0x000e620000000800 */
[----:B------:R-:W-:Y:S01]  /*0cf0*/  ULDC UR8, c[0x0][0xc] ;  /* 0x0000030000087ab9 */ /* 0x000fe20000000800 */
[----:B------:R-:W-:Y:S01]  /*0d00*/  ULDC UR9, c[0x0][0x10] ;  /* 0x0000040000097ab9 */ /* 0x000fe20000000800 */
[----:B------:R-:W-:Y:S01]  /*0d10*/  ULDC UR7, c[0x0][0x14] ;  /* 0x0000050000077ab9 */ /* 0x000fe20000000800 */
[----:B------:R-:W-:-:S04]  /*0d20*/  UIMAD.WIDE.U32 UR8, UR8, UR9, URZ ;  /* 0x00000009080872a5 */ /* 0x000fc8000f8e003f */
[----:B------:R-:W-:Y:S02]  /*0d30*/  UIMAD.WIDE.U32 UR16, UR8, UR7, URZ ;  /* 0x00000007081072a5 */ /* 0x000fe4000f8e003f */
[----:B------:R-:W-:-:S04]  /*0d40*/  UIMAD UR13, UR9, UR7, URZ ;  /* 0x00000007090d72a4 */ /* 0x000fc8000f8e023f */
[----:B------:R-:W-:Y:S01]  /*0d50*/  UIADD3 UR13, UR17, UR13, URZ ;  /* 0x0000000d110d7290 */ /* 0x000fe2000fffe03f */
[----:B0-----:R-:W-:Y:S01]  /*0d60*/  @P3 IMAD.WIDE.U32 R8, R9, UR14, R4 ;  /* 0x0000000e09083c25 */ /* 0x001fe2000f8e0004 */
[----:B------:R-:W-:-:S03]  /*0d70*/  USHF.R.S32.HI UR14, URZ, 0x7, UR10 ;  /* 0x000000073f0e7899 */ /* 0x000fc6000801140a */
[----:B------:R-:W-:Y:S02]  /*0d80*/  @P3 IMAD.MOV.U32 R12, RZ, RZ, R8 ;  /* 0x000000ffff0c3224 */ /* 0x000fe400078e0008 */
[----:B-1----:R-:W-:-:S04]  /*0d90*/  @!P3 IMAD.WIDE.U32 R6, R4, R11, R6 ;  /* 0x0000000b0406b225 */ /* 0x002fc800078e0006 */
[----:B------:R-:W-:Y:S02]  /*0da0*/  @P3 IMAD.MOV.U32 R11, RZ, RZ, RZ ;  /* 0x000000ffff0b3224 */ /* 0x000fe400078e00ff */
[----:B------:R-:W-:Y:S02]  /*0db0*/  @!P3 IMAD.MOV.U32 R12, RZ, RZ, R6 ;  /* 0x000000ffff0cb224 */ /* 0x000fe400078e0006 */
[----:B------:R-:W-:Y:S02]  /*0dc0*/  @P3 IMAD.IADD R10, R9, 0x1, R11 ;  /* 0x00000001090a3824 */ /* 0x000fe400078e020b */
[----:B------:R-:W-:Y:S01]  /*0dd0*/  @!P3 IMAD.MOV.U32 R10, RZ, RZ, R7 ;  /* 0x000000ffff0ab224 */ /* 0x000fe200078e0007 */
[----:B------:R0:W-:Y:S03]  /*0de0*/  STL [R1+0x7c], R12 ;  /* 0x00007c0c01007387 */ /* 0x0001e60000100800 */
[----:B------:R-:W-:Y:S01]  /*0df0*/  IMAD.MOV.U32 R16, RZ, RZ, R10 ;  /* 0x000000ffff107224 */ /* 0x000fe200078e000a */
[----:B------:R0:W-:Y:S01]  /*0e00*/  STL [R1+0x78], R10 ;  /* 0x0000780a01007387 */ /* 0x0001e20000100800 */
[----:B------:R-:W-:Y:S05]  /*0e10*/  @P1 BRA `(.L_x_11) ;  /* 0x0000000000281947 */ /* 0x000fea0003800000 */
[----:B0-----:R-:W-:Y:S01]  /*0e20*/  IADD3 R12, P1, R12, UR16, RZ ;  /* 0x000000100c0c7c10 */ /* 0x001fe2000ff3e0ff */
[----:B------:R-:W-:Y:S02]  /*0e30*/  UISETP.GE.U32.AND UP0, UPT, UR14, 0x5, UPT ;  /* 0x000000050e00788c */ /* 0x000fe4000bf06070 */
[----:B------:R-:W-:Y:S01]  /*0e40*/  UIMAD.WIDE.U32 UR4, UR14, -0x33333333, URZ ;  /* 0xcccccccd0e0478a5 */ /* 0x000fe2000f8e003f */
[----:B------:R-:W-:Y:S01]  /*0e50*/  IADD3.X R16, R16, UR13, RZ, P1, !PT ;  /* 0x0000000d10107c10 */ /* 0x000fe20008ffe4ff */
[----:B------:R1:W-:Y:S02]  /*0e60*/  STL [R1+0x7c], R12 ;  /* 0x00007c0c01007387 */ /* 0x0003e40000100800 */
[----:B------:R-:W-:Y:S02]  /*0e70*/  USHF.R.U32.HI UR5, URZ, 0x2, UR5 ;  /* 0x000000023f057899 */ /* 0x000fe40008011605 */
[----:B------:R1:W-:Y:S01]  /*0e80*/  STL [R1+0x78], R16 ;  /* 0x0000781001007387 */ /* 0x0003e20000100800 */
[----:B------:R-:W-:-:S02]  /*0e90*/  UMOV UR4, URZ ;  /* 0x0000003f00047c82 */ /* 0x000fc40008000000 */
[----:B------:R-:W-:Y:S02]  /*0ea0*/  @UP0 ULOP3.LUT UR4, UR5, 0x1, URZ, 0xc0, !UPT ;  /* 0x0000000105040892 */ /* 0x000fe4000f8ec03f */
[----:B------:R-:W-:-:S12]  /*0eb0*/  UIMAD UR5, UR5, -0x5, UR14 ;  /* 0xfffffffb050578a4 */ /* 0x000fd8000f8e020e */
.L_x_11:
[----:B------:R-:W-:Y:S01]  /*0ec0*/  IMAD.MOV.U32 R8, RZ, RZ, -0x1 ;  /* 0xffffffffff087424 */ /* 0x000fe200078e00ff */
[----:B------:R-:W-:Y:S01]  /*0ed0*/  ISETP.GE.U32.AND P1, PT, R12, UR22, PT ;  /* 0x000000160c007c0c */ /* 0x000fe2000bf26070 */
[----:B------:R-:W-:Y:S01]  /*0ee0*/  IMAD.MOV.U32 R6, RZ, RZ, -0x1 ;  /* 0xffffffffff067424 */ /* 0x000fe200078e00ff */
[----:B------:R-:W-:Y:S01]  /*0ef0*/  PRMT R0, RZ, 0x7610, R0 ;  /* 0x00007610ff007816 */ /* 0x000fe20000000000 */
[----:B------:R-:W-:Y:S01]  /*0f00*/  IMAD.MOV.U32 R7, RZ, RZ, -0x1 ;  /* 0xffffffffff077424 */ /* 0x000fe200078e00ff */
[----:B------:R2:W-:Y:S01]  /*0f10*/  STL [R1+0x80], R8 ;  /* 0x0000800801007387 */ /* 0x0005e20000100800 */
[----:B------:R-:W-:-:S03]  /*0f20*/  ISETP.GE.U32.AND.EX P1, PT, R16, UR23, PT, P1 ;  /* 0x0000001710007c0c */ /* 0x000fc6000bf26110 */
[----:B------:R2:W-:Y:S04]  /*0f30*/  STL [R1+0x70], R6 ;  /* 0x0000700601007387 */ /* 0x0005e80000100800 */
[----:B------:R2:W-:Y:S06]  /*0f40*/  STL [R1+0x84], R7 ;  /* 0x0000840701007387 */ /* 0x0005ec0000100800 */
[----:B------:R-:W-:Y:S05]  /*0f50*/  @P1 BRA `(.L_x_12) ;  /* 0x0000000400381947 */ /* 0x000fea0003800000 */
[----:B------:R-:W3:Y:S01]  /*0f60*/  LDC.64 R20, c[0x0][0x628] ;  /* 0x00018a00ff147b82 */ /* 0x000ee20000000a00 */
[----:B--2---:R-:W-:Y:S02]  /*0f70*/  IMAD.MOV.U32 R6, RZ, RZ, R12 ;  /* 0x000000ffff067224 */ /* 0x004fe400078e000c */
[----:B------:R-:W-:-:S05]  /*0f80*/  IMAD.MOV.U32 R7, RZ, RZ, R16 ;  /* 0x000000ffff077224 */ /* 0x000fca00078e0010 */
[----:B------:R-:W2:Y:S08]  /*0f90*/  LDC R0, c[0x0][0x630] ;  /* 0x00018c00ff007b82 */ /* 0x000eb00000000800 */
[----:B------:R-:W4:Y:S01]  /*0fa0*/  LDC.64 R22, c[0x0][0x620] ;  /* 0x00018800ff167b82 */ /* 0x000f220000000a00 */
[----:B---3--:R-:W-:-:S04]  /*0fb0*/  ISETP.NE.U32.AND P1, PT, R20, RZ, PT ;  /* 0x000000ff1400720c */ /* 0x008fc80003f25070 */
[----:B------:R-:W-:-:S13]  /*0fc0*/  ISETP.NE.AND.EX P1, PT, R21, RZ, PT, P1 ;  /* 0x000000ff1500720c */ /* 0x000fda0003f25310 */
[----:B--2-4-:R-:W-:Y:S05]  /*0fd0*/  @!P1 BRA `(.L_x_13) ;  /* 0x0000000000289947 */ /* 0x014fea0003800000 */
[----:B------:R-:W2:Y:S02]  /*0fe0*/  LDC R11, c[0x0][0x634] ;  /* 0x00018d00ff0b7b82 */ /* 0x000ea40000000800 */
[----:B--2---:R-:W-:-:S05]  /*0ff0*/  IADD3 R11, P1, R12, R11, RZ ;  /* 0x0000000b0c0b7210 */ /* 0x004fca0007f3e0ff */
[----:B------:R-:W-:-:S04]  /*1000*/  IMAD.X R17, RZ, RZ, R16, P1 ;  /* 0x000000ffff117224 */ /* 0x000fc800008e0610 */
[----:B------:R-:W-:-:S04]  /*1010*/  IMAD.WIDE.U32 R6, R17, R20, RZ ;  /* 0x0000001411067225 */ /* 0x000fc800078e00ff */
[----:B------:R-:W-:-:S04]  /*1020*/  IMAD.WIDE.U32 R8, P1, R11, R21, R6 ;  /* 0x000000150b087225 */ /* 0x000fc80007820006 */
[----:B------:R-:W-:-:S04]  /*1030*/  IMAD.WIDE.U32 R6, R11, R20, RZ ;  /* 0x000000140b067225 */ /* 0x000fc800078e00ff */
[----:B------:R-:W-:Y:S01]  /*1040*/  IMAD.X R11, RZ, RZ, RZ, P1 ;  /* 0x000000ffff0b7224 */ /* 0x000fe200008e06ff */
[----:B------:R-:W-:Y:S01]  /*1050*/  IADD3 RZ, P1, R7, R8, RZ ;  /* 0x0000000807ff7210 */ /* 0x000fe20007f3e0ff */
[----:B0-----:R-:W-:-:S04]  /*1060*/  IMAD.MOV.U32 R10, RZ, RZ, R9 ;  /* 0x000000ffff0a7224 */ /* 0x001fc800078e0009 */
[----:B------:R-:W-:-:S08]  /*1070*/  IMAD.WIDE.U32.X R6, R17, R21, R10, P1 ;  /* 0x0000001511067225 */ /* 0x000fd000008e040a */
.L_x_13:
[----:B------:R-:W2:Y:S01]  /*1080*/  LDC.64 R24, c[0x0][0x640] ;  /* 0x00019000ff187b82 */ /* 0x000ea20000000a00 */
[-CC-:B------:R-:W-:Y:S01]  /*1090*/  SHF.R.U64 R27, R6, R0.reuse, R7.reuse ;  /* 0x00000000061b7219 */ /* 0x180fe20000001207 */
[----:B------:R-:W-:Y:S01]  /*10a0*/  IMAD.MOV.U32 R6, RZ, RZ, R12 ;  /* 0x000000ffff067224 */ /* 0x000fe200078e000c */
[----:B------:R-:W-:Y:S02]  /*10b0*/  SHF.R.U32.HI R0, RZ, R0, R7 ;  /* 0x00000000ff007219 */ /* 0x000fe40000011607 */
[----:B------:R-:W-:-:S03]  /*10c0*/  IADD3 R9, P1, RZ, -R27, RZ ;  /* 0x8000001bff097210 */ /* 0x000fc60007f3e0ff */
[----:B------:R-:W1:Y:S02]  /*10d0*/  LDC R8, c[0x0][0x618] ;  /* 0x00018600ff087b82 */ /* 0x000e640000000800 */
[----:B------:R-:W-:-:S04]  /*10e0*/  IMAD.X R7, RZ, RZ, ~R0, P1 ;  /* 0x000000ffff077224 */ /* 0x000fc800008e0e00 */
[-C--:B------:R-:W-:Y:S02]  /*10f0*/  IMAD R0, R7, R22.reuse, RZ ;  /* 0x0000001607007224 */ /* 0x080fe400078e02ff */
[----:B0-----:R-:W0:Y:S01]  /*1100*/  LDC R10, c[0x0][0x608] ;  /* 0x00018200ff0a7b82 */ /* 0x001e220000000800 */
[----:B------:R-:W-:Y:S02]  /*1110*/  IMAD.MOV.U32 R7, RZ, RZ, R16 ;  /* 0x000000ffff077224 */ /* 0x000fe400078e0010 */
[----:B------:R-:W-:-:S05]  /*1120*/  IMAD.WIDE.U32 R6, R9, R22, R6 ;  /* 0x0000001609067225 */ /* 0x000fca00078e0006 */
[----:B------:R-:W3:Y:S01]  /*1130*/  LDC R21, c[0x0][0x658] ;  /* 0x00019600ff157b82 */ /* 0x000ee20000000800 */
[----:B------:R-:W-:Y:S01]  /*1140*/  IMAD R9, R9, R23, R0 ;  /* 0x0000001709097224 */ /* 0x000fe200078e0200 */
[----:B--2---:R-:W-:Y:S01]  /*1150*/  ISETP.NE.U32.AND P1, PT, R24, RZ, PT ;  /* 0x000000ff1800720c */ /* 0x004fe20003f25070 */
[----:B------:R-:W-:Y:S02]  /*1160*/  IMAD.MOV.U32 R0, RZ, RZ, -0x1 ;  /* 0xffffffffff007424 */ /* 0x000fe400078e00ff */
[----:B------:R-:W-:Y:S01]  /*1170*/  IMAD.IADD R7, R7, 0x1, R9 ;  /* 0x0000000107077824 */ /* 0x000fe200078e0209 */
[----:B------:R-:W-:Y:S01]  /*1180*/  ISETP.NE.AND.EX P1, PT, R25, RZ, PT, P1 ;  /* 0x000000ff1900720c */ /* 0x000fe20003f25310 */
[----:B------:R-:W-:Y:S01]  /*1190*/  IMAD.MOV.U32 R22, RZ, RZ, 0x1 ;  /* 0x00000001ff167424 */ /* 0x000fe200078e00ff */
[----:B------:R-:W2:Y:S02]  /*11a0*/  LDC R19, c[0x0][0x600] ;  /* 0x00018000ff137b82 */ /* 0x000ea40000000800 */
[----:B-1----:R-:W-:-:S02]  /*11b0*/  SHF.R.U64 R16, R6, R8, R7 ;  /* 0x0000000806107219 */ /* 0x002fc40000001207 */
[----:B------:R-:W-:-:S04]  /*11c0*/  SHF.R.U32.HI R7, RZ, R8, R7 ;  /* 0x00000008ff077219 */ /* 0x000fc80000011607 */
[----:B------:R-:W1:Y:S01]  /*11d0*/  LDC R20, c[0x0][0x648] ;  /* 0x00019200ff147b82 */ /* 0x000e620000000800 */
[-CC-:B0-----:R-:W-:Y:S02]  /*11e0*/  SHF.R.U64 R29, R16, R10.reuse, R7.reuse ;  /* 0x0000000a101d7219 */ /* 0x181fe40000001207 */
[----:B------:R-:W-:-:S05]  /*11f0*/  SHF.R.U32.HI R6, RZ, R10, R7 ;  /* 0x0000000aff067219 */ /* 0x000fca0000011607 */
[----:B------:R-:W0:Y:S01]  /*1200*/  LDC R23, c[0x0][0x638] ;  /* 0x00018e00ff177b82 */ /* 0x000e220000000800 */
[-CC-:B---3--:R-:W-:Y:S02]  /*1210*/  SHF.R.U64 R28, R29, R21.reuse, R6.reuse ;  /* 0x000000151d1c7219 */ /* 0x188fe40000001206 */
[-C--:B------:R-:W-:Y:S02]  /*1220*/  SHF.L.U32 R0, R0, R21.reuse, RZ ;  /* 0x0000001500007219 */ /* 0x080fe400000006ff */
[----:B------:R-:W-:Y:S01]  /*1230*/  SHF.R.U32.HI R7, RZ, R21, R6 ;  /* 0x00000015ff077219 */ /* 0x000fe20000011606 */
[----:B------:R-:W-:Y:S01]  /*1240*/  IMAD.MOV.U32 R6, RZ, RZ, R28 ;  /* 0x000000ffff067224 */ /* 0x000fe200078e001c */
[----:B------:R-:W-:Y:S01]  /*1250*/  LOP3.LUT R12, RZ, R0, RZ, 0x33, !PT ;  /* 0x00000000ff0c7212 */ /* 0x000fe200078e33ff */
[----:B------:R-:W3:Y:S01]  /*1260*/  LDC R26, c[0x0][0x610] ;  /* 0x00018400ff1a7b82 */ /* 0x000ee20000000800 */
[----:B------:R-:W-:Y:S05]  /*1270*/  @!P1 BRA `(.L_x_14) ;  /* 0x0000000000289947 */ /* 0x000fea0003800000 */
[----:B------:R-:W4:Y:S02]  /*1280*/  LDC R11, c[0x0][0x64c] ;  /* 0x00019300ff0b7b82 */ /* 0x000f240000000800 */
[----:B----4-:R-:W-:-:S05]  /*1290*/  IADD3 R11, P1, R28, R11, RZ ;  /* 0x0000000b1c0b7210 */ /* 0x010fca0007f3e0ff */
[----:B------:R-:W-:-:S04]  /*12a0*/  IMAD.X R17, RZ, RZ, R7, P1 ;  /* 0x000000ffff117224 */ /* 0x000fc800008e0607 */
[----:B------:R-:W-:-:S04]  /*12b0*/  IMAD.WIDE.U32 R6, R17, R24, RZ ;  /* 0x0000001811067225 */ /* 0x000fc800078e00ff */
[----:B------:R-:W-:-:S04]  /*12c0*/  IMAD.WIDE.U32 R8, P1, R11, R25, R6 ;  /* 0x000000190b087225 */ /* 0x000fc80007820006 */
[----:B------:R-:W-:-:S04]  /*12d0*/  IMAD.WIDE.U32 R6, R11, R24, RZ ;  /* 0x000000180b067225 */ /* 0x000fc800078e00ff */
[----:B------:R-:W-:Y:S01]  /*12e0*/  IMAD.X R11, RZ, RZ, RZ, P1 ;  /* 0x000000ffff0b7224 */ /* 0x000fe200008e06ff */
[----:B------:R-:W-:Y:S01]  /*12f0*/  IADD3 RZ, P1, R7, R8, RZ ;  /* 0x0000000807ff7210 */ /* 0x000fe20007f3e0ff */
[----:B------:R-:W-:-:S04]  /*1300*/  IMAD.MOV.U32 R10, RZ, RZ, R9 ;  /* 0x000000ffff0a7224 */ /* 0x000fc800078e0009 */
[----:B------:R-:W-:-:S08]  /*1310*/  IMAD.WIDE.U32.X R6, R17, R25, R10, P1 ;  /* 0x0000001911067225 */ /* 0x000fd000008e040a */
.L_x_14:
[----:B-1----:R-:W-:Y:S01]  /*1320*/  SHF.R.U64 R6, R6, R20, R7 ;  /* 0x0000001406067219 */ /* 0x002fe20000001207 */
[----:B--2---:R-:W-:Y:S01]  /*1330*/  VIADD R7, R19, 0xffffffff ;  /* 0xffffffff13077836 */ /* 0x004fe20000000000 */
[----:B------:R-:W-:Y:S01]  /*1340*/  SHF.L.U32 R0, R22, R21, RZ ;  /* 0x0000001516007219 */ /* 0x000fe200000006ff */
[----:B------:R-:W-:Y:S01]  /*1350*/  @P3 IMAD R14, R15, R18, R4 ;  /* 0x000000120f0e3224 */ /* 0x000fe200078e0204 */
[----:B------:R-:W-:Y:S01]  /*1360*/  LOP3.LUT R5, R29, R12, RZ, 0xc0, !PT ;  /* 0x0000000c1d057212 */ /* 0x000fe200078ec0ff */
[----:B------:R-:W-:Y:S01]  /*1370*/  IMAD.MOV R8, RZ, RZ, -R6 ;  /* 0x000000ffff087224 */ /* 0x000fe200078e0a06 */
[----:B------:R-:W-:-:S03]  /*1380*/  LOP3.LUT R7, R16, R7, RZ, 0xc0, !PT ;  /* 0x0000000710077212 */ /* 0x000fc600078ec0ff */
[----:B------:R-:W-:Y:S02]  /*1390*/  IMAD R5, R0, R6, R5 ;  /* 0x0000000600057224 */ /* 0x000fe400078e0205 */
[----:B0-----:R-:W-:Y:S02]  /*13a0*/  IMAD R0, R8, R23, R28 ;  /* 0x0000001708007224 */ /* 0x001fe400078e021c */
[----:B---3--:R-:W-:Y:S02]  /*13b0*/  IMAD R4, R5, R26, R14 ;  /* 0x0000001a05047224 */ /* 0x008fe400078e020e */
[----:B------:R-:W-:Y:S02]  /*13c0*/  IMAD.MOV.U32 R6, RZ, RZ, 0x1 ;  /* 0x00000001ff067424 */ /* 0x000fe400078e00ff */
[----:B------:R-:W-:-:S03]  /*13d0*/  IMAD R5, R0, R19, R7 ;  /* 0x0000001300057224 */ /* 0x000fc600078e0207 */
[----:B------:R-:W-:Y:S02]  /*13e0*/  PRMT R0, R6, 0x7610, R0 ;  /* 0x0000761006007816 */ /* 0x000fe40000000000 */
[----:B------:R-:W-:Y:S02]  /*13f0*/  SEL R6, R5, R4, !P3 ;  /* 0x0000000405067207 */ /* 0x000fe40005800000 */
[----:B------:R-:W-:-:S03]  /*1400*/  SEL R4, R4, R5, !P3 ;  /* 0x0000000504047207 */ /* 0x000fc60005800000 */
[----:B------:R3:W-:Y:S04]  /*1410*/  STL [R1+0x84], R6 ;  /* 0x0000840601007387 */ /* 0x0007e80000100800 */
[----:B------:R3:W-:Y:S04]  /*1420*/  STL [R1+0x70], R27 ;  /* 0x0000701b01007387 */ /* 0x0007e80000100800 */
[----:B------:R3:W-:Y:S02]  /*1430*/  STL [R1+0x80], R4 ;  /* 0x0000800401007387 */ /* 0x0007e40000100800 */
.L_x_12:
[----:B------:R-:W-:Y:S05]  /*1440*/  @!P2 BRA `(.L_x_15) ;  /* 0x00000000000ca947 */ /* 0x000fea0003800000 */
[----:B------:R-:W-:Y:S01]  /*1450*/  UCGABAR_WAIT ;  /* 0x0000000000007dc7 */ /* 0x000fe20008000000 */
[----:B------:R-:W-:Y:S01]  /*1460*/  CCTL.IVALL ;  /* 0x00000000ff00798f */ /* 0x000fe20002000000 */
[----:B------:R-:W-:Y:S05]  /*1470*/  BRA `(.L_x_16) ;  /* 0x0000000000047947 */ /* 0x000fea0003800000 */
.L_x_15:
[----:B------:R-:W-:Y:S06]  /*1480*/  BAR.SYNC.DEFER_BLOCKING 0x0 ;  /* 0x0000000000007b1d */ /* 0x000fec0000010000 */
.L_x_16:
[----:B------:R-:W-:Y:S05]  /*1490*/  @!P4 BRA `(.L_x_17) ;  /* 0x000000dc0034c947 */ /* 0x000fea0003800000 */
[----:B------:R-:W-:-:S06]  /*14a0*/  UISETP.GT.U32.AND UP0, UPT, UR12, 0x1, UPT ;  /* 0x000000010c00788c */ /* 0x000fcc000bf04070 */
[----:B------:R-:W-:-:S13]  /*14b0*/  PLOP3.LUT P1, PT, PT, PT, UP0, 0x80, 0x0 ;  /* 0x000000000000781c */ /* 0x000fda0003f2f008 */
[----:B------:R-:W-:Y:S05]  /*14c0*/  @P1 EXIT ;  /* 0x000000000000194d */ /* 0x000fea0003800000 */
.L_x_18:
[----:B------:R-:W-:-:S08]  /*14d0*/  NOP ;  /* 0x0000000000007918 */ /* 0x000fd00000000000 */
[----:B------:R-:W4:Y:S02]  /*14e0*/  USETMAXREG.TRY_ALLOC.CTAPOOL UP0, 0xe8 ;  /* 0x000000e8000079c8 */ /* 0x000f240008000600 */
[----:B----4-:R-:W-:-:S13]  /*14f0*/  PLOP3.LUT P1, PT, PT, PT, UP0, 0x80, 0x0 ;  /* 0x000000000000781c */ /* 0x010fda0003f2f008 */
[----:B------:R-:W-:Y:S05]  /*1500*/  @!P1 BRA `(.L_x_18) ;  /* 0xfffffffc00f09947 */ /* 0x000fea000383ffff */
[----:B------:R-:W-:-:S13]  /*1510*/  LOP3.LUT P1, RZ, R0, 0xff, RZ, 0xc0, !PT ;  /* 0x000000ff00ff7812 */ /* 0x000fda000782c0ff */
[----:B------:R-:W-:Y:S05]  /*1520*/  @!P1 EXIT ;  /* 0x000000000000994d */ /* 0x000fea0003800000 */
[----:B------:R-:W4:Y:S01]  /*1530*/  S2UR UR6, SR_CgaCtaId ;  /* 0x00000000000679c3 */ /* 0x000f220000008800 */
[CC--:B------:R-:W-:Y:S01]  /*1540*/  LEA.HI R0, R13.reuse, R2.reuse, RZ, 0x2 ;  /* 0x000000020d007211 */ /* 0x0c0fe200078f10ff */
[----:B------:R-:W-:Y:S01]  /*1550*/  UIADD3 UR7, UR18, -0x1, URZ ;  /* 0xffffffff12077890 */ /* 0x000fe2000fffe03f */
[----:B------:R-:W-:Y:S01]  /*1560*/  LEA.HI R13, R13, R2, RZ, 0x5 ;  /* 0x000000020d0d7211 */ /* 0x000fe200078f28ff */
[----:B------:R-:W-:Y:S01]  /*1570*/  UMOV UR22, 0x400 ;  /* 0x0000040000167882 */ /* 0x000fe20000000000 */
[--C-:B---3--:R-:W-:Y:S01]  /*1580*/  SHF.R.S32.HI R4, RZ, 0x2, R0.reuse ;  /* 0x00000002ff047819 */ /* 0x108fe20000011400 */
[----:B------:R-:W-:Y:S01]  /*1590*/  UISETP.LT.AND UP0, UPT, UR14, 0x1, UPT ;  /* 0x000000010e00788c */ /* 0x000fe2000bf01270 */
[----:B------:R-:W-:Y:S01]  /*15a0*/  SHF.R.S32.HI R3, RZ, 0x1f, R0 ;  /* 0x0000001fff037819 */ /* 0x000fe20000011400 */
[----:B------:R-:W-:Y:S01]  /*15b0*/  ULOP3.LUT UR30, UR15, 0x1, URZ, 0xfc, !UPT ;  /* 0x000000010f1e7892 */ /* 0x000fe2000f8efc3f */
[----:B------:R-:W-:Y:S01]  /*15c0*/  SHF.R.S32.HI R13, RZ, 0x5, R13 ;  /* 0x00000005ff0d7819 */ /* 0x000fe2000001140d */
[----:B------:R-:W-:Y:S01]  /*15d0*/  USEL UR19, UR14, 0x1, UP0 ;  /* 0x000000010e137887 */ /* 0x000fe20008000000 */
[----:B------:R-:W-:Y:S01]  /*15e0*/  LEA.HI R3, R3, R4, RZ, 0x3 ;  /* 0x0000000403037211 */ /* 0x000fe200078f18ff */
[----:B------:R-:W-:-:S02]  /*15f0*/  UISETP.NE.AND UP0, UPT, UR7, URZ, UPT ;  /* 0x0000003f0700728c */ /* 0x000fc4000bf05270 */
[----:B------:R-:W-:Y:S01]  /*1600*/  USHF.L.U32 UR29, UR14, 0x1, URZ ;  /* 0x000000010e1d7899 */ /* 0x000fe2000800063f */
[----:B------:R-:W-:Y:S01]  /*1610*/  LOP3.LUT R3, R3, 0xfffffff8, RZ, 0xc0, !PT ;  /* 0xfffffff803037812 */ /* 0x000fe200078ec0ff */
[----:B------:R-:W-:Y:S02]  /*1620*/  UIADD3 UR19, -UR19, UR14, URZ ;  /* 0x0000000e13137290 */ /* 0x000fe4000fffe13f */
[----:B------:R-:W-:Y:S02]  /*1630*/  USEL UR27, URZ, 0x1, UP0 ;  /* 0x000000013f1b7887 */ /* 0x000fe40008000000 */
[----:B------:R-:W-:Y:S01]  /*1640*/  IMAD.IADD R4, R4, 0x1, -R3 ;  /* 0x0000000104047824 */ /* 0x000fe200078e0a03 */
[----:B------:R-:W-:Y:S01]  /*1650*/  LOP3.LUT R3, R0, 0xfffffffc, RZ, 0xc0, !PT ;  /* 0xfffffffc00037812 */ /* 0x000fe200078ec0ff */
[----:B----4-:R-:W-:-:S03]  /*1660*/  ULEA UR22, UR6, UR22, 0x18 ;  /* 0x0000001606167291 */ /* 0x010fc6000f8ec03f */
[--C-:B------:R-:W-:Y:S01]  /*1670*/  SHF.R.S32.HI R5, RZ, 0x1f, R4.reuse ;  /* 0x0000001fff057819 */ /* 0x100fe20000011404 */
[----:B------:R-:W-:Y:S01]  /*1680*/  USHF.L.U32 UR6, UR7, 0x3, URZ ;  /* 0x0000000307067899 */ /* 0x000fe2000800063f */
[C-C-:B------:R-:W-:Y:S01]  /*1690*/  IMAD R0, R13.reuse, -0x10, -R4.reuse ;  /* 0xfffffff00d007824 */ /* 0x140fe200078e0a04 */
[----:B------:R-:W-:Y:S01]  /*16a0*/  UIADD3 UR28, UR22, 0x60, URZ ;  /* 0x00000060161c7890 */ /* 0x000fe2000fffe03f */
[----:B--2---:R-:W-:Y:S01]  /*16b0*/  IMAD.IADD R6, R2, 0x1, -R3 ;  /* 0x0000000102067824 */ /* 0x004fe200078e0a03 */
[----:B------:R-:W-:Y:S01]  /*16c0*/  ULOP3.LUT UR6, UR6, 0x8, URZ, 0xc0, !UPT ;  /* 0x0000000806067892 */ /* 0x000fe2000f8ec03f */
[----:B------:R-:W-:Y:S01]  /*16d0*/  IMAD.WIDE R2, R13, 0x10, R4 ;  /* 0x000000100d027825 */ /* 0x000fe200078e0204 */
[----:B------:R-:W-:Y:S02]  /*16e0*/  ULEA UR18, UR18, UR28, 0x3 ;  /* 0x0000001c12127291 */ /* 0x000fe4000f8e183f */
[----:B------:R-:W-:Y:S01]  /*16f0*/  ULOP3.LUT UR26, UR6, 0x8, URZ, 0x3c, !UPT ;  /* 0x00000008061a7892 */ /* 0x000fe2000f8e3c3f */
[----:B------:R2:W-:Y:S01]  /*1700*/  STL [R1+0x88], R6 ;  /* 0x0000880601007387 */ /* 0x0005e20000100800 */
[----:B------:R-:W-:-:S03]  /*1710*/  ULOP3.LUT UR12, UR6, 0x18, URZ, 0x3c, !UPT ;  /* 0x00000018060c7892 */ /* 0x000fc6000f8e3c3f */
[----:B------:R-:W-:Y:S02]  /*1720*/  ULDC UR6, c[0x0][0x284] ;  /* 0x0000a10000067ab9 */ /* 0x000fe40000000800 */
[----:B------:R-:W-:-:S05]  /*1730*/  VIADD R0, R0, UR6 ;  /* 0x0000000600007c36 */ /* 0x000fca0008000000 */
[----:B------:R2:W-:Y:S04]  /*1740*/  STL [R1+0x8c], R0 ;  /* 0x00008c0001007387 */ /* 0x0005e80000100800 */
[----:B------:R2:W-:Y:S02]  /*1750*/  STL.64 [R1+0x90], R2 ;  /* 0x0000900201007387 */ /* 0x0005e40000100a00 */
.L_x_301:
[----:B--2---:R-:W-:Y:S01]  /*1760*/  IMAD.U32 R0, RZ, RZ, UR27 ;  /* 0x0000001bff007e24 */ /* 0x004fe2000f8e00ff */
[----:B01----:R-:W2:Y:S01]  /*1770*/  LDC R2, c[0x0][0x28c] ;  /* 0x0000a300ff027b82 */ /* 0x003ea20000000800 */
[----:B------:R-:W-:Y:S01]  /*1780*/  UMOV UR6, URZ ;  /* 0x0000003f00067c82 */ /* 0x000fe20008000000 */
[----:B------:R-:W-:Y:S02]  /*1790*/  UMOV UR23, UR5 ;  /* 0x0000000500177c82 */ /* 0x000fe40008000000 */
[----:B------:R-:W-:-:S04]  /*17a0*/  SHF.L.U32 R0, R0, 0x1f, RZ ;  /* 0x0000001f00007819 */ /* 0x000fc800000006ff */
[----:B------:R-:W3:Y:S01]  /*17b0*/  SYNCS.PHASECHK.TRANS64.TRYWAIT P1, [UR18+-0x8], R0 ;  /* 0xfffff800ff0075a7 */ /* 0x000ee20008020152 */
[----:B--2---:R-:W-:Y:S01]  /*17c0*/  ISETP.GE.AND P2, PT, R2, 0x1, PT ;  /* 0x000000010200780c */ /* 0x004fe20003f46270 */
[----:B---34-:R-:W-:-:S12]  /*17d0*/  @!P1 BRA `(.L_x_19) ;  /* 0x000000e800c89947 */ /* 0x018fd80003800000 */
.L_x_324:
[----:B------:R3:W-:Y:S01]  /*17e0*/  STL [R1+0x6c], RZ ;  /* 0x00006cff01007387 */ /* 0x0007e20000100800 */
[----:B------:R-:W-:Y:S01]  /*17f0*/  UMOV UR24, UR4 ;  /* 0x0000000400187c82 */ /* 0x000fe20008000000 */
[----:B------:R-:W-:Y:S01]  /*1800*/  UMOV UR7, URZ ;  /* 0x0000003f00077c82 */ /* 0x000fe20008000000 */
[----:B------:R-:W-:Y:S01]  /*1810*/  UMOV UR8, URZ ;  /* 0x0000003f00087c82 */ /* 0x000fe20008000000 */
[----:B------:R3:W-:Y:S01]  /*1820*/  STL [R1+0x68], RZ ;  /* 0x000068ff01007387 */ /* 0x0007e20000100800 */
[----:B--2---:R-:W-:Y:S01]  /*1830*/  IMAD.MOV.U32 R0, RZ, RZ, RZ ;  /* 0x000000ffff007224 */ /* 0x004fe200078e00ff */
[----:B------:R-:W-:Y:S02]  /*1840*/  CS2R R2, SRZ ;  /* 0x0000000000027805 */ /* 0x000fe4000001ff00 */
[----:B------:R-:W-:Y:S01]  /*1850*/  CS2R R4, SRZ ;  /* 0x0000000000047805 */ /* 0x000fe2000001ff00 */
[----:B------:R3:W-:Y:S01]  /*1860*/  STL [R1+0x64], RZ ;  /* 0x000064ff01007387 */ /* 0x0007e20000100800 */
[----:B------:R-:W-:-:S02]  /*1870*/  CS2R R6, SRZ ;  /* 0x0000000000067805 */ /* 0x000fc4000001ff00 */
[----:B------:R-:W-:Y:S02]  /*1880*/  CS2R R8, SRZ ;  /* 0x0000000000087805 */ /* 0x000fe4000001ff00 */
[----:B0-----:R-:W-:Y:S01]  /*1890*/  CS2R R10, SRZ ;  /* 0x00000000000a7805 */ /* 0x001fe2000001ff00 */
[----:B------:R3:W-:Y:S01]  /*18a0*/  STL [R1+0x60], RZ ;  /* 0x000060ff01007387 */ /* 0x0007e20000100800 */
[----:B-1----:R-:W-:Y:S02]  /*18b0*/  CS2R R12, SRZ ;  /* 0x00000000000c7805 */ /* 0x002fe4000001ff00 */
[----:B------:R-:W-:Y:S02]  /*18c0*/  CS2R R14, SRZ ;  /* 0x00000000000e7805 */ /* 0x000fe4000001ff00 */
[----:B------:R-:W-:Y:S01]  /*18d0*/  CS2R R16, SRZ ;  /* 0x0000000000107805 */ /* 0x000fe2000001ff00 */
[----:B------:R3:W-:Y:S01]  /*18e0*/  STL [R1+0x5c], RZ ;  /* 0x00005cff01007387 */ /* 0x0007e20000100800 */
[----:B------:R-:W-:-:S02]  /*18f0*/  CS2R R18, SRZ ;  /* 0x0000000000127805 */ /* 0x000fc4000001ff00 */
[----:B------:R-:W-:Y:S02]  /*1900*/  CS2R R20, SRZ ;  /* 0x0000000000147805 */ /* 0x000fe4000001ff00 */
[----:B------:R-:W-:Y:S01]  /*1910*/  CS2R R22, SRZ ;  /* 0x0000000000167805 */ /* 0x000fe2000001ff00 */
[----:B------:R3:W-:Y:S01]  /*1920*/  STL [R1+0x58], RZ ;  /* 0x000058ff01007387 */ /* 0x0007e20000100800 */
[----:B------:R-:W-:Y:S02]  /*1930*/  CS2R R152, SRZ ;  /* 0x0000000000987805 */ /* 0x000fe4000001ff00 */
        /* <DEDUP_REMOVED lines=48> */
[----:B------:R-:W-:Y:S01]  /*1c40*/  CS2R R226, SRZ ;  /* 0x0000000000e27805 */ /* 0x000fe2000001ff00 */
[----:B------:R-:W-:Y:S01]  /*1c50*/  IMAD.MOV.U32 R228, RZ, RZ, RZ ;  /* 0x000000ffffe47224 */ /* 0x000fe200078e00ff */
[----:B------:R3:W-:Y:S01]  /*1c60*/  STL [R1+0x24], RZ ;  /* 0x000024ff01007387 */ /* 0x0007e20000100800 */
[----:B------:R-:W-:Y:S02]  /*1c70*/  CS2R R24, SRZ ;  /* 0x0000000000187805 */ /* 0x000fe4000001ff00 */
[----:B------:R-:W-:-:S02]  /*1c80*/  CS2R R26, SRZ ;  /* 0x00000000001a7805 */ /* 0x000fc4000001ff00 */
[----:B------:R-:W-:Y:S01]  /*1c90*/  CS2R R28, SRZ ;  /* 0x00000000001c7805 */ /* 0x000fe2000001ff00 */
[----:B------:R3:W-:Y:S01]  /*1ca0*/  STL [R1+0x20], RZ ;  /* 0x000020ff01007387 */ /* 0x0007e20000100800 */
[----:B------:R-:W-:Y:S02]  /*1cb0*/  CS2R R30, SRZ ;  /* 0x00000000001e7805 */ /* 0x000fe4000001ff00 */
[----:B------:R-:W-:Y:S02]  /*1cc0*/  CS2R R32, SRZ ;  /* 0x0000000000207805 */ /* 0x000fe4000001ff00 */
[----:B------:R-:W-:Y:S01]  /*1cd0*/  CS2R R34, SRZ ;  /* 0x0000000000227805 */ /* 0x000fe2000001ff00 */
        /* <DEDUP_REMOVED lines=28> */
[----:B------:R3:W-:Y:S01]  /*1ea0*/  STL [R1], RZ ;  /* 0x000000ff01007387 */ /* 0x0007e20000100800 */
[----:B------:R-:W-:Y:S02]  /*1eb0*/  CS2R R78, SRZ ;  /* 0x00000000004e7805 */ /* 0x000fe4000001ff00 */
[----:B------:R-:W-:Y:S02]  /*1ec0*/  CS2R R80, SRZ ;  /* 0x0000000000507805 */ /* 0x000fe4000001ff00 */
[----:B------:R-:W-:Y:S02]  /*1ed0*/  CS2R R82, SRZ ;  /* 0x0000000000527805 */ /* 0x000fe4000001ff00 */
[----:B------:R-:W-:Y:S02]  /*1ee0*/  CS2R R84, SRZ ;  /* 0x0000000000547805 */ /* 0x000fe4000001ff00 */
[----:B------:R-:W-:-:S02]  /*1ef0*/  CS2R R86, SRZ ;  /* 0x0000000000567805 */ /* 0x000fc4000001ff00 */
[----:B------:R-:W-:Y:S02]  /*1f00*/  CS2R R88, SRZ ;  /* 0x0000000000587805 */ /* 0x000fe4000001ff00 */
        /* <DEDUP_REMOVED lines=30> */
[----:B------:R-:W-:Y:S01]  /*20f0*/  CS2R R150, SRZ ;  /* 0x0000000000967805 */ /* 0x000fe2000001ff00 */
[----:B---3--:R-:W-:Y:S06]  /*2100*/  @!P2 BRA `(.L_x_20) ;  /* 0x0000001000a0a947 */ /* 0x008fec0003800000 */
[----:B------:R-:W-:-:S06]  /*2110*/  UISETP.NE.AND UP0, UPT, UR30, 0x3, UPT ;  /* 0x000000031e00788c */ /* 0x000fcc000bf05270 */
[----:B------:R-:W-:-:S13]  /*2120*/  PLOP3.LUT P2, PT, PT, PT, UP0, 0x80, 0x0 ;  /* 0x000000000000781c */ /* 0x000fda0003f4f008 */
[----:B------:R-:W-:Y:S05]  /*2130*/  @!P2 BRA `(.L_x_21) ;  /* 0x000000000004a947 */ /* 0x000fea0003800000 */
[----:B------:R-:W-:Y:S01]  /*2140*/  BPT.TRAP 0x1 ;  /* 0x000000040000795c */ /* 0x000fe20000300000 */
.L_x_21:
[----:B------:R-:W-:Y:S01]  /*2150*/  ULEA UR6, UR5, UR22, 0x3 ;  /* 0x0000001605067291 */ /* 0x000fe2000f8e183f */
[----:B------:R-:W-:-:S05]  /*2160*/  IMAD.U32 R0, RZ, RZ, UR4 ;  /* 0x00000004ff007e24 */ /* 0x000fca000f8e00ff */
[----:B------:R-:W-:-:S04]  /*2170*/  SHF.L.U32 R0, R0, 0x1f, RZ ;  /* 0x0000001f00007819 */ /* 0x000fc800000006ff */
[----:B------:R0:W1:Y:S01]  /*2180*/  SYNCS.PHASECHK.TRANS64.TRYWAIT P1, [UR6], R0 ;  /* 0x00000000ff0075a7 */ /* 0x0000620008020146 */
[----:B------:R-:W-:Y:S05]  /*2190*/  @!P2 BRA `(.L_x_22) ;  /* 0x000000000004a947 */ /* 0x000fea0003800000 */
[----:B------:R-:W-:Y:S01]  /*21a0*/  BPT.TRAP 0x1 ;  /* 0x000000040000795c */ /* 0x000fe20000300000 */
.L_x_22:
[----:B-1----:R-:W-:Y:S05]  /*21b0*/  @P1 BRA `(.L_x_23) ;  /* 0x0000000000081947 */ /* 0x002fea0003800000 */
[----:B------:R-:W1:Y:S02]  /*21c0*/  SYNCS.PHASECHK.TRANS64.TRYWAIT P1, [UR6], R0 ;  /* 0x00000000ff0075a7 */ /* 0x000e640008020146 */
[----:B-1----:R-:W-:Y:S05]  /*21d0*/  @!P1 BRA `(.L_x_24) ;  /* 0x000000e000609947 */ /* 0x002fea0003800000 */
.L_x_23:
[----:B------:R-:W-:Y:S01]  /*21e0*/  UIADD3 UR6, UR22, 0x180, URZ ;  /* 0x0000018016067890 */ /* 0x000fe2000fffe03f */
[----:B------:R-:W-:Y:S01]  /*21f0*/  WARPGROUP.ARRIVE ;  /* 0x00000000000079c5 */ /* 0x000fe20000000000 */
[----:B------:R-:W-:Y:S01]  /*2200*/  UIADD3 UR7, UR22, 0xa180, URZ ;  /* 0x0000a18016077890 */ /* 0x000fe2000fffe03f */
[----:B------:R2:W-:Y:S01]  /*2210*/  STL [R1+0x6c], RZ ;  /* 0x00006cff01007387 */ /* 0x0005e20000100800 */
[----:B------:R-:W-:Y:S01]  /*2220*/  USHF.R.U32.HI UR6, URZ, 0x4, UR6 ;  /* 0x000000043f067899 */ /* 0x000fe20008011606 */
[----:B01----:R-:W-:Y:S01]  /*2230*/  IMAD.MOV.U32 R0, RZ, RZ, RZ ;  /* 0x000000ffff007224 */ /* 0x003fe200078e00ff */
[----:B------:R-:W-:Y:S01]  /*2240*/  USHF.R.U32.HI UR7, URZ, 0x4, UR7 ;  /* 0x000000043f077899 */ /* 0x000fe20008011607 */
[----:B------:R2:W-:Y:S01]  /*2250*/  STL [R1+0x68], RZ ;  /* 0x000068ff01007387 */ /* 0x0005e20000100800 */
[----:B------:R-:W-:Y:S01]  /*2260*/  ULOP3.LUT UR6, UR6, 0x3fff, URZ, 0xc0, !UPT ;  /* 0x00003fff06067892 */ /* 0x000fe2000f8ec03f */
[----:B------:R-:W-:Y:S01]  /*2270*/  CS2R R2, SRZ ;  /* 0x0000000000027805 */ /* 0x000fe2000001ff00 */
[----:B------:R-:W-:Y:S01]  /*2280*/  ULOP3.LUT UR7, UR7, 0x3fff, URZ, 0xc0, !UPT ;  /* 0x00003fff07077892 */ /* 0x000fe2000f8ec03f */
[----:B------:R2:W-:Y:S01]  /*2290*/  STL [R1+0x64], RZ ;  /* 0x000064ff01007387 */ /* 0x0005e20000100800 */
[----:B------:R-:W-:Y:S01]  /*22a0*/  ULOP3.LUT UR6, UR6, 0x10000, URZ, 0xfc, !UPT ;  /* 0x0001000006067892 */ /* 0x000fe2000f8efc3f */
[----:B------:R-:W-:Y:S01]  /*22b0*/  CS2R R4, SRZ ;  /* 0x0000000000047805 */ /* 0x000fe2000001ff00 */
[----:B------:R-:W-:Y:S01]  /*22c0*/  ULOP3.LUT UR7, UR7, 0x10000, URZ, 0xfc, !UPT ;  /* 0x0001000007077892 */ /* 0x000fe2000f8efc3f */
[----:B------:R2:W-:Y:S01]  /*22d0*/  STL [R1+0x60], RZ ;  /* 0x000060ff01007387 */ /* 0x0005e20000100800 */
[----:B------:R-:W-:Y:S01]  /*22e0*/  ULEA UR6, UR5, UR6, 0x9 ;  /* 0x0000000605067291 */ /* 0x000fe2000f8e483f */
[----:B------:R-:W-:Y:S01]  /*22f0*/  CS2R R6, SRZ ;  /* 0x0000000000067805 */ /* 0x000fe2000001ff00 */
[----:B------:R-:W-:Y:S01]  /*2300*/  ULEA UR7, UR5, UR7, 0xb ;  /* 0x0000000705077291 */ /* 0x000fe2000f8e583f */
[----:B------:R2:W-:Y:S01]  /*2310*/  STL [R1+0x5c], RZ ;  /* 0x00005cff01007387 */ /* 0x0005e20000100800 */
[----:B------:R-:W-:Y:S01]  /*2320*/  UMOV UR9, 0x40000040 ;  /* 0x4000004000097882 */ /* 0x000fe20000000000 */
[----:B------:R-:W-:Y:S01]  /*2330*/  UMOV UR11, 0x40000040 ;  /* 0x40000040000b7882 */ /* 0x000fe20000000000 */
[----:B------:R-:W-:Y:S01]  /*2340*/  CS2R R8, SRZ ;  /* 0x0000000000087805 */ /* 0x000fe2000001ff00 */
[----:B------:R-:W-:Y:S01]  /*2350*/  UMOV UR8, UR6 ;  /* 0x0000000600087c82 */ /* 0x000fe20008000000 */
[----:B------:R2:W-:Y:S01]  /*2360*/  STL [R1+0x58], RZ ;  /* 0x000058ff01007387 */ /* 0x0005e20000100800 */
[----:B------:R-:W-:Y:S01]  /*2370*/  UMOV UR10, UR7 ;  /* 0x00000007000a7c82 */ /* 0x000fe20008000000 */
[----:B------:R-:W-:Y:S01]  /*2380*/  CS2R R10, SRZ ;  /* 0x00000000000a7805 */ /* 0x000fe2000001ff00 */
[----:B------:R-:W-:Y:S01]  /*2390*/  QGMMA.64x256x32.F32.E4M3.E4M3 R24, gdesc[UR8], RZ, !UPT ;  /* 0x03e00000081879f3 */ /* 0x000fe2000c7008ff */
[----:B------:R-:W-:Y:S01]  /*23a0*/  UIADD3 UR8, UR6, 0x2, URZ ;  /* 0x0000000206087890 */ /* 0x000fe2000fffe03f */
[----:B------:R2:W-:Y:S01]  /*23b0*/  STL [R1+0x54], RZ ;  /* 0x000054ff01007387 */ /* 0x0005e20000100800 */
[----:B------:R-:W-:Y:S01]  /*23c0*/  UIADD3 UR10, UR7, 0x2, URZ ;  /* 0x00000002070a7890 */ /* 0x000fe2000fffe03f */
[----:B------:R-:W-:Y:S01]  /*23d0*/  CS2R R12, SRZ ;  /* 0x00000000000c7805 */ /* 0x000fe2000001ff00 */
[----:B------:R-:W-:Y:S01]  /*23e0*/  UMOV UR9, 0x40000040 ;  /* 0x4000004000097882 */ /* 0x000fe20000000000 */
[----:B------:R-:W-:Y:S01]  /*23f0*/  UMOV UR11, 0x40000040 ;  /* 0x40000040000b7882 */ /* 0x000fe20000000000 */
        /* <DEDUP_REMOVED lines=57> */
[----:B------:R-:W-:Y:S01]  /*2790*/  CS2R R226, SRZ ;  /* 0x0000000000e27805 */ /* 0x000fe2000001ff00 */
[----:B------:R-:W-:-:S02]  /*27a0*/  IMAD.MOV.U32 R228, RZ, RZ, RZ ;  /* 0x000000ffffe47224 */ /* 0x000fc400078e00ff */
[----:B------:R2:W-:Y:S04]  /*27b0*/  STL [R1+0x14], RZ ;  /* 0x000014ff01007387 */ /* 0x0005e80000100800 */
[----:B------:R2:W-:Y:S04]  /*27c0*/  STL [R1+0x10], RZ ;  /* 0x000010ff01007387 */ /* 0x0005e80000100800 */
[----:B------:R2:W-:Y:S04]  /*27d0*/  STL [R1+0xc], RZ ;  /* 0x00000cff01007387 */ /* 0x0005e80000100800 */
[----:B------:R2:W-:Y:S04]  /*27e0*/  STL [R1+0x8], RZ ;  /* 0x000008ff01007387 */ /* 0x0005e80000100800 */
[----:B------:R2:W-:Y:S04]  /*27f0*/  STL [R1+0x4], RZ ;  /* 0x000004ff01007387 */ /* 0x0005e80000100800 */
[----:B------:R2:W-:Y:S01]  /*2800*/  STL [R1], RZ ;  /* 0x000000ff01007387 */ /* 0x0005e20000100800 */
[----:B------:R-:W-:Y:S01]  /*2810*/  QGMMA.64x256x32.F32.E4M3.E4M3 R24, gdesc[UR8], R24 ;  /* 0x03e00000081879f3 */ /* 0x000fe20008700818 */
[----:B------:R-:W-:-:S02]  /*2820*/  UIADD3 UR8, UR6, 0x4, URZ ;  /* 0x0000000406087890 */ /* 0x000fc4000fffe03f */
[----:B------:R-:W-:Y:S01]  /*2830*/  UIADD3 UR10, UR7, 0x4, URZ ;  /* 0x00000004070a7890 */ /* 0x000fe2000fffe03f */
[----:B------:R-:W-:Y:S01]  /*2840*/  UMOV UR9, 0x40000040 ;  /* 0x4000004000097882 */ /* 0x000fe20000000000 */
[----:B------:R-:W-:-:S15]  /*2850*/  UMOV UR11, 0x40000040 ;  /* 0x40000040000b7882 */ /* 0x000fde0000000000 */
[----:B------:R-:W-:-:S08]  /*2860*/  NOP ;  /* 0x0000000000007918 */ /* 0x000fd00000000000 */
[----:B------:R-:W-:Y:S01]  /*2870*/  QGMMA.64x256x32.F32.E4M3.E4M3 R24, gdesc[UR8], R24 ;  /* 0x03e00000081879f3 */ /* 0x000fe20008700818 */
[----:B------:R-:W-:Y:S02]  /*2880*/  UIADD3 UR10, UR7, 0x6, URZ ;  /* 0x00000006070a7890 */ /* 0x000fe4000fffe03f */
[----:B------:R-:W-:Y:S01]  /*2890*/  UIADD3 UR8, UR6, 0x6, URZ ;  /* 0x0000000606087890 */ /* 0x000fe2000fffe03f */
[----:B------:R-:W-:Y:S01]  /*28a0*/  ULDC UR7, c[0x0][0x50c] ;  /* 0x0001430000077ab9 */ /* 0x000fe20000000800 */
[----:B------:R-:W-:Y:S01]  /*28b0*/  UMOV UR9, 0x40000040 ;  /* 0x4000004000097882 */ /* 0x000fe20000000000 */
[----:B------:R-:W-:Y:S01]  /*28c0*/  UISETP.NE.AND UP0, UPT, UR7, 0x4, UPT ;  /* 0x000000040700788c */ /* 0x000fe2000bf05270 */
[----:B------:R-:W-:Y:S01]  /*28d0*/  UMOV UR11, 0x40000040 ;  /* 0x40000040000b7882 */ /* 0x000fe20000000000 */
[----:B------:R-:W-:Y:S02]  /*28e0*/  UMOV UR6, 0x4 ;  /* 0x0000000400067882 */ /* 0x000fe40000000000 */
[----:B------:R-:W-:-:S06]  /*28f0*/  USEL UR7, URZ, 0x1, UP0 ;  /* 0x000000013f077887 */ /* 0x000fcc0008000000 */
[----:B------:R-:W-:-:S12]  /*2900*/  ISETP.NE.AND P1, PT, RZ, UR7, PT ;  /* 0x00000007ff007c0c */ /* 0x000fd8000bf25270 */
[----:B------:R-:W-:Y:S01]  /*2910*/  QGMMA.64x256x32.F32.E4M3.E4M3 R24, gdesc[UR8], R24, gsb0 ;  /* 0x03e00000081879f3 */ /* 0x000fe20008000818 */
[----:B--2---:R-:W-:Y:S05]  /*2920*/  @!P1 BRA `(.L_x_25) ;  /* 0x0000000800809947 */ /* 0x004fea0003800000 */
[----:B------:R-:W-:Y:S02]  /*2930*/  WARPGROUP.DEPBAR.LE gsb0, 0x0 ;  /* 0x00008000000079c5 */ /* 0x000fe40000010000 */
[----:B------:R-:W-:-:S01]  /*2940*/  FADD R227, RZ, R25 ;  /* 0x00000019ffe37221 */ /* 0x000fc20000000000 */
[----:B------:R-:W-:Y:S01]  /*2950*/  FADD R228, RZ, R24 ;  /* 0x00000018ffe47221 */ /* 0x000fe20000000000 */
[----:B------:R-:W-:-:S01]  /*2960*/  FADD R226, RZ, R26 ;  /* 0x0000001affe27221 */ /* 0x000fc20000000000 */
[----:B------:R-:W-:Y:S01]  /*2970*/  FADD R225, RZ, R27 ;  /* 0x0000001bffe17221 */ /* 0x000fe20000000000 */
[----:B------:R-:W-:-:S01]  /*2980*/  FADD R224, RZ, R28 ;  /* 0x0000001cffe07221 */ /* 0x000fc20000000000 */
[----:B------:R0:W-:Y:S01]  /*2990*/  STL [R1+0x9c], R227 ;  /* 0x00009ce301007387 */ /* 0x0001e20000100800 */
[----:B------:R-:W-:-:S01]  /*29a0*/  FADD R223, RZ, R29 ;  /* 0x0000001dffdf7221 */ /* 0x000fc20000000000 */
[----:B------:R-:W-:Y:S01]  /*29b0*/  FADD R222, RZ, R30 ;  /* 0x0000001effde7221 */ /* 0x000fe20000000000 */
[----:B------:R-:W-:-:S01]  /*29c0*/  FADD R221, RZ, R31 ;  /* 0x0000001fffdd7221 */ /* 0x000fc20000000000 */
[----:B------:R-:W-:Y:S01]  /*29d0*/  FADD R220, RZ, R32 ;  /* 0x00000020ffdc7221 */ /* 0x000fe20000000000 */
[----:B------:R-:W-:-:S01]  /*29e0*/  FADD R219, RZ, R33 ;  /* 0x00000021ffdb7221 */ /* 0x000fc20000000000 */
[----:B------:R-:W-:Y:S01]  /*29f0*/  FADD R218, RZ, R34 ;  /* 0x00000022ffda7221 */ /* 0x000fe20000000000 */
[----:B------:R-:W-:-:S01]  /*2a00*/  FADD R217, RZ, R35 ;  /* 0x00000023ffd97221 */ /* 0x000fc20000000000 */
[----:B------:R-:W-:Y:S01]  /*2a10*/  FADD R216, RZ, R36 ;  /* 0x00000024ffd87221 */ /* 0x000fe20000000000 */
[----:B------:R-:W-:-:S01]  /*2a20*/  FADD R215, RZ, R37 ;  /* 0x00000025ffd77221 */ /* 0x000fc20000000000 */
[----:B0-----:R-:W-:Y:S01]  /*2a30*/  FADD R227, RZ, R124 ;  /* 0x0000007cffe37221 */ /* 0x001fe20000000000 */
[----:B------:R-:W-:-:S01]  /*2a40*/  FADD R214, RZ, R38 ;  /* 0x00000026ffd67221 */ /* 0x000fc20000000000 */
[----:B------:R-:W-:Y:S01]  /*2a50*/  FADD R213, RZ, R39 ;  /* 0x00000027ffd57221 */ /* 0x000fe20000000000 */
[----:B------:R-:W-:-:S01]  /*2a60*/  FADD R212, RZ, R40 ;  /* 0x00000028ffd47221 */ /* 0x000fc20000000000 */
[----:B------:R-:W-:Y:S01]  /*2a70*/  FADD R211, RZ, R41 ;  /* 0x00000029ffd37221 */ /* 0x000fe20000000000 */
[----:B------:R0:W-:Y:S01]  /*2a80*/  STL [R1], R227 ;  /* 0x000000e301007387 */ /* 0x0001e20000100800 */
        /* <DEDUP_REMOVED lines=94> */
[----:B0-----:R-:W-:-:S05]  /*3070*/  FADD R227, RZ, R131 ;  /* 0x00000083ffe37221 */ /* 0x001fca0000000000 */
[----:B------:R0:W-:Y:S02]  /*3080*/  STL [R1+0x1c], R227 ;  /* 0x00001ce301007387 */ /* 0x0001e40000100800 */
        /* <DEDUP_REMOVED lines=39> */
[----:B------:R0:W-:Y:S04]  /*3300*/  STL [R1+0x6c], R227 ;  /* 0x00006ce301007387 */ /* 0x0001e80000100800 */
[----:B0-----:R0:W5:Y:S01]  /*3310*/  LDL.LU R227, [R1+0x9c] ;  /* 0x00009c0001e37983 */ /* 0x0011620000300800 */
[----:B------:R-:W-:-:S05]  /*3320*/  UMOV UR6, URZ ;  /* 0x0000003f00067c82 */ /* 0x000fca0008000000 */
.L_x_25:
[----:B------:R-:W-:Y:S01]  /*3330*/  UIADD3 UR23, UR5, 0x1, URZ ;  /* 0x0000000105177890 */ /* 0x000fe2000fffe03f */
[----:B------:R-:W-:-:S03]  /*3340*/  UMOV UR8, 0x1 ;  /* 0x0000000100087882 */ /* 0x000fc60000000000 */
[----:B------:R-:W-:-:S04]  /*3350*/  UISETP.NE.AND UP0, UPT, UR23, 0x5, UPT ;  /* 0x000000051700788c */ /* 0x000fc8000bf05270 */
[----:B------:R-:W-:Y:S02]  /*3360*/  USEL UR24, URZ, 0x1, UP0 ;  /* 0x000000013f187887 */ /* 0x000fe40008000000 */
[----:B------:R-:W-:Y:S02]  /*3370*/  USEL UR23, UR23, URZ, UP0 ;  /* 0x0000003f17177287 */ /* 0x000fe40008000000 */
[----:B------:R-:W-:-:S12]  /*3380*/  ULOP3.LUT UR24, UR4, UR24, URZ, 0x3c, !UPT ;  /* 0x0000001804187292 */ /* 0x000fd8000f8e3c3f */
.L_x_20:
[----:B------:R-:W-:-:S06]  /*3390*/  UISETP.GE.AND UP0, UPT, UR19, 0x1, UPT ;  /* 0x000000011300788c */ /* 0x000fcc000bf06270 */
[----:B------:R-:W-:-:S13]  /*33a0*/  PLOP3.LUT P1, PT, PT, PT, UP0, 0x80, 0x0 ;  /* 0x000000000000781c */ /* 0x000fda0003f2f008 */
[----:B------:R-:W-:Y:S05]  /*33b0*/  @!P1 BRA `(.L_x_26) ;  /* 0x0000001000cc9947 */ /* 0x000fea0003800000 */
[----:B------:R-:W-:Y:S01]  /*33c0*/  UMOV UR25, UR19 ;  /* 0x0000001300197c82 */ /* 0x000fe20008000000 */
[----:B------:R-:W-:Y:S01]  /*33d0*/  UMOV UR33, UR5 ;  /* 0x0000000500217c82 */ /* 0x000fe20008000000 */
[----:B------:R-:W-:-:S05]  /*33e0*/  ULDC UR35, c[0x0][0x50c] ;  /* 0x0001430000237ab9 */ /* 0x000fca0000000800 */
.L_x_34:
[----:B------:R-:W-:-:S06]  /*33f0*/  UISETP.NE.AND UP0, UPT, UR30, 0x3, UPT ;  /* 0x000000031e00788c */ /* 0x000fcc000bf05270 */
[----:B------:R-:W-:-:S13]  /*3400*/  PLOP3.LUT P2, PT, PT, PT, UP0, 0x80, 0x0 ;  /* 0x000000000000781c */ /* 0x000fda0003f4f008 */
[----:B-1---5:R-:W-:Y:S05]  /*3410*/  @!P2 BRA `(.L_x_27) ;  /* 0x000000000004a947 */ /* 0x022fea0003800000 */
[----:B------:R-:W-:Y:S01]  /*3420*/  BPT.TRAP 0x1 ;  /* 0x000000040000795c */ /* 0x000fe20000300000 */
.L_x_27:
[----:B------:R-:W-:Y:S01]  /*3430*/  ULEA UR9, UR23, UR22, 0x3 ;  /* 0x0000001617097291 */ /* 0x000fe2000f8e183f */
[----:B------:R-:W-:-:S05]  /*3440*/  IMAD.U32 R229, RZ, RZ, UR24 ;  /* 0x00000018ffe57e24 */ /* 0x000fca000f8e00ff */
[----:B------:R-:W-:-:S04]  /*3450*/  SHF.L.U32 R229, R229, 0x1f, RZ ;  /* 0x0000001fe5e57819 */ /* 0x000fc800000006ff */
[----:B------:R1:W2:Y:S01]  /*3460*/  SYNCS.PHASECHK.TRANS64.TRYWAIT P1, [UR9], R229 ;  /* 0x000000e5ff0075a7 */ /* 0x0002a20008020149 */
[----:B------:R-:W-:Y:S05]  /*3470*/  @!P2 BRA `(.L_x_28) ;  /* 0x000000000004a947 */ /* 0x000fea0003800000 */
[----:B------:R-:W-:Y:S01]  /*3480*/  BPT.TRAP 0x1 ;  /* 0x000000040000795c */ /* 0x000fe20000300000 */
.L_x_28:
[----:B--2---:R-:W-:Y:S05]  /*3490*/  @P1 BRA `(.L_x_29) ;  /* 0x0000000000081947 */ /* 0x004fea0003800000 */
[----:B------:R-:W2:Y:S02]  /*34a0*/  SYNCS.PHASECHK.TRANS64.TRYWAIT P1, [UR9], R229 ;  /* 0x000000e5ff0075a7 */ /* 0x000ea40008020149 */
[----:B--2---:R-:W-:Y:S05]  /*34b0*/  @!P1 BRA `(.L_x_30) ;  /* 0x000000cc00c09947 */ /* 0x004fea0003800000 */
.L_x_29:
[----:B------:R-:W-:Y:S01]  /*34c0*/  UIADD3 UR9, UR22, 0x180, URZ ;  /* 0x0000018016097890 */ /* 0x000fe2000fffe03f */
[----:B------:R-:W-:Y:S01]  /*34d0*/  WARPGROUP.ARRIVE ;  /* 0x00000000000079c5 */ /* 0x000fe20000000000 */
[----:B------:R-:W-:Y:S02]  /*34e0*/  UIADD3 UR10, UR22, 0xa180, URZ ;  /* 0x0000a180160a7890 */ /* 0x000fe4000fffe03f */
[----:B------:R-:W-:Y:S02]  /*34f0*/  USHF.R.U32.HI UR9, URZ, 0x4, UR9 ;  /* 0x000000043f097899 */ /* 0x000fe40008011609 */
[----:B------:R-:W-:Y:S02]  /*3500*/  USHF.R.U32.HI UR10, URZ, 0x4, UR10 ;  /* 0x000000043f0a7899 */ /* 0x000fe4000801160a */
[----:B------:R-:W-:Y:S02]  /*3510*/  UISETP.NE.AND UP0, UPT, UR7, URZ, UPT ;  /* 0x0000003f0700728c */ /* 0x000fe4000bf05270 */
[----:B------:R-:W-:-:S02]  /*3520*/  ULOP3.LUT UR9, UR9, 0x3fff, URZ, 0xc0, !UPT ;  /* 0x00003fff09097892 */ /* 0x000fc4000f8ec03f */
[----:B------:R-:W-:Y:S02]  /*3530*/  ULOP3.LUT UR10, UR10, 0x3fff, URZ, 0xc0, !UPT ;  /* 0x00003fff0a0a7892 */ /* 0x000fe4000f8ec03f */
[----:B------:R-:W-:Y:S02]  /*3540*/  USEL UR8, UR8, URZ, !UP0 ;  /* 0x0000003f08087287 */ /* 0x000fe4000c000000 */
[----:B------:R-:W-:Y:S02]  /*3550*/  ULOP3.LUT UR7, UR9, 0x10000, URZ, 0xfc, !UPT ;  /* 0x0001000009077892 */ /* 0x000fe4000f8efc3f */
[----:B------:R-:W-:Y:S02]  /*3560*/  ULOP3.LUT UR10, UR10, 0x10000, URZ, 0xfc, !UPT ;  /* 0x000100000a0a7892 */ /* 0x000fe4000f8efc3f */
[----:B------:R-:W-:Y:S02]  /*3570*/  UISETP.NE.U32.AND UP0, UPT, UR8, URZ, UPT ;  /* 0x0000003f0800728c */ /* 0x000fe4000bf05070 */
[----:B------:R-:W-:-:S02]  /*3580*/  ULEA UR7, UR23, UR7, 0x9 ;  /* 0x0000000717077291 */ /* 0x000fc4000f8e483f */
[----:B------:R-:W-:Y:S01]  /*3590*/  ULEA UR34, UR23, UR10, 0xb ;  /* 0x0000000a17227291 */ /* 0x000fe2000f8e583f */
[----:B------:R-:W-:Y:S01]  /*35a0*/  UMOV UR9, 0x40000040 ;  /* 0x4000004000097882 */ /* 0x000fe20000000000 */
[----:B------:R-:W-:Y:S01]  /*35b0*/  UMOV UR11, 0x40000040 ;  /* 0x40000040000b7882 */ /* 0x000fe20000000000 */
[----:B------:R-:W-:Y:S02]  /*35c0*/  UIADD3 UR6, UR6, 0x4, URZ ;  /* 0x0000000406067890 */ /* 0x000fe4000fffe03f */
[----:B------:R-:W-:Y:S02]  /*35d0*/  UMOV UR8, UR7 ;  /* 0x0000000700087c82 */ /* 0x000fe40008000000 */
[----:B------:R-:W-:Y:S02]  /*35e0*/  UMOV UR10, UR34 ;  /* 0x00000022000a7c82 */ /* 0x000fe40008000000 */
[----:B------:R-:W-:Y:S01]  /*35f0*/  QGMMA.64x256x32.F32.E4M3.E4M3 R24, gdesc[UR8], R24, UP0 ;  /* 0x03e00000081879f3 */ /* 0x000fe2000bf00818 */
[----:B------:R-:W-:-:S02]  /*3600*/  UIADD3 UR8, UR7, 0x2, URZ ;  /* 0x0000000207087890 */ /* 0x000fc4000fffe03f */
[----:B------:R-:W-:Y:S01]  /*3610*/  UIADD3 UR10, UR34, 0x2, URZ ;  /* 0x00000002220a7890 */ /* 0x000fe2000fffe03f */
[----:B------:R-:W-:Y:S01]  /*3620*/  UMOV UR9, 0x40000040 ;  /* 0x4000004000097882 */ /* 0x000fe20000000000 */
[----:B------:R-:W-:Y:S01]  /*3630*/  UMOV UR11, 0x40000040 ;  /* 0x40000040000b7882 */ /* 0x000fe20000000000 */
[----:B------:R-:W-:-:S15]  /*3640*/  UISETP.NE.AND UP0, UPT, UR6, UR35, UPT ;  /* 0x000000230600728c */ /* 0x000fde000bf05270 */
[----:B------:R-:W-:-:S07]  /*3650*/  NOP ;  /* 0x0000000000007918 */ /* 0x000fce0000000000 */
[----:B------:R-:W-:Y:S01]  /*3660*/  QGMMA.64x256x32.F32.E4M3.E4M3 R24, gdesc[UR8], R24 ;  /* 0x03e00000081879f3 */ /* 0x000fe20008700818 */
[----:B------:R-:W-:Y:S02]  /*3670*/  UIADD3 UR8, UR7, 0x4, URZ ;  /* 0x0000000407087890 */ /* 0x000fe4000fffe03f */
[----:B------:R-:W-:Y:S01]  /*3680*/  UIADD3 UR10, UR34, 0x4, URZ ;  /* 0x00000004220a7890 */ /* 0x000fe2000fffe03f */
[----:B------:R-:W-:Y:S01]  /*3690*/  UMOV UR9, 0x40000040 ;  /* 0x4000004000097882 */ /* 0x000fe20000000000 */
[----:B------:R-:W-:-:S15]  /*36a0*/  UMOV UR11, 0x40000040 ;  /* 0x40000040000b7882 */ /* 0x000fde0000000000 */
[----:B------:R-:W-:-:S08]  /*36b0*/  NOP ;  /* 0x0000000000007918 */ /* 0x000fd00000000000 */
[----:B------:R-:W-:Y:S01]  /*36c0*/  QGMMA.64x256x32.F32.E4M3.E4M3 R24, gdesc[UR8], R24 ;  /* 0x03e00000081879f3 */ /* 0x000fe20008700818 */
[----:B------:R-:W-:Y:S02]  /*36d0*/  UIADD3 UR8, UR7, 0x6, URZ ;  /* 0x0000000607087890 */ /* 0x000fe4000fffe03f */
[----:B------:R-:W-:Y:S01]  /*36e0*/  UIADD3 UR10, UR34, 0x6, URZ ;  /* 0x00000006220a7890 */ /* 0x000fe2000fffe03f */
[----:B------:R-:W-:Y:S01]  /*36f0*/  UMOV UR9, 0x40000040 ;  /* 0x4000004000097882 */ /* 0x000fe20000000000 */
[----:B------:R-:W-:Y:S01]  /*3700*/  UMOV UR11, 0x40000040 ;  /* 0x40000040000b7882 */ /* 0x000fe20000000000 */
[----:B------:R-:W-:-:S06]  /*3710*/  USEL UR7, URZ, 0x1, UP0 ;  /* 0x000000013f077887 */ /* 0x000fcc0008000000 */
[----:B------:R-:W-:-:S15]  /*3720*/  ISETP.NE.AND P1, PT, RZ, UR7, PT ;  /* 0x00000007ff007c0c */ /* 0x000fde000bf25270 */
[----:B------:R-:W-:-:S01]  /*3730*/  NOP ;  /* 0x0000000000007918 */ /* 0x000fc20000000000 */
[----:B------:R-:W-:Y:S03]  /*3740*/  QGMMA.64x256x32.F32.E4M3.E4M3 R24, gdesc[UR8], R24, gsb0 ;  /* 0x03e00000081879f3 */ /* 0x000fe60008000818 */
[----:B------:R-:W-:Y:S02]  /*3750*/  WARPGROUP.DEPBAR.LE gsb0, 0x1 ;  /* 0x00008000000079c5 */ /* 0x000fe40000010100 */
[----:B------:R-:W-:Y:S05]  /*3760*/  @!P1 BRA `(.L_x_31) ;  /* 0x0000000c00709947 */ /* 0x000fea0003800000 */
[----:B------:R-:W-:Y:S02]  /*3770*/  WARPGROUP.DEPBAR.LE gsb0, 0x0 ;  /* 0x00008000000079c5 */ /* 0x000fe40000010000 */
[----:B-----5:R-:W-:-:S01]  /*3780*/  FADD R227, R25, R227 ;  /* 0x000000e319e37221 */ /* 0x020fc20000000000 */
[----:B------:R-:W-:Y:S01]  /*3790*/  FADD R226, R26, R226 ;  /* 0x000000e21ae27221 */ /* 0x000fe20000000000 */
[----:B------:R-:W-:-:S01]  /*37a0*/  FADD R225, R27, R225 ;  /* 0x000000e11be17221 */ /* 0x000fc20000000000 */
[----:B------:R-:W-:Y:S01]  /*37b0*/  FADD R224, R28, R224 ;  /* 0x000000e01ce07221 */ /* 0x000fe20000000000 */
[----:B------:R-:W-:-:S01]  /*37c0*/  FADD R223, R29, R223 ;  /* 0x000000df1ddf7221 */ /* 0x000fc20000000000 */
[----:B------:R2:W-:Y:S01]  /*37d0*/  STL [R1+0x9c], R227 ;  /* 0x00009ce301007387 */ /* 0x0005e20000100800 */
[----:B------:R-:W-:-:S01]  /*37e0*/  FADD R222, R30, R222 ;  /* 0x000000de1ede7221 */ /* 0x000fc20000000000 */
[----:B------:R-:W-:Y:S01]  /*37f0*/  FADD R221, R31, R221 ;  /* 0x000000dd1fdd7221 */ /* 0x000fe20000000000 */
[----:B------:R-:W-:-:S01]  /*3800*/  FADD R220, R32, R220 ;  /* 0x000000dc20dc7221 */ /* 0x000fc20000000000 */
[----:B------:R-:W-:Y:S01]  /*3810*/  FADD R219, R33, R219 ;  /* 0x000000db21db7221 */ /* 0x000fe20000000000 */
[----:B------:R-:W-:-:S01]  /*3820*/  FADD R218, R34, R218 ;  /* 0x000000da22da7221 */ /* 0x000fc20000000000 */
[----:B------:R-:W-:Y:S01]  /*3830*/  FADD R217, R35, R217 ;  /* 0x000000d923d97221 */ /* 0x000fe20000000000 */
[----:B------:R-:W-:-:S01]  /*3840*/  FADD R216, R36, R216 ;  /* 0x000000d824d87221 */ /* 0x000fc20000000000 */
[----:B------:R-:W-:Y:S01]  /*3850*/  FADD R215, R37, R215 ;  /* 0x000000d725d77221 */ /* 0x000fe20000000000 */
[----:B------:R-:W-:-:S01]  /*3860*/  FADD R214, R38, R214 ;  /* 0x000000d626d67221 */ /* 0x000fc20000000000 */
[----:B--2---:R-:W2:Y:S01]  /*3870*/  LDL.LU R227, [R1+0x28] ;  /* 0x0000280001e37983 */ /* 0x004ea20000300800 */
[----:B------:R-:W-:-:S01]  /*3880*/  FADD R213, R39, R213 ;  /* 0x000000d527d57221 */ /* 0x000fc20000000000 */
[----:B------:R-:W-:Y:S01]  /*3890*/  FADD R212, R40, R212 ;  /* 0x000000d428d47221 */ /* 0x000fe20000000000 */
[----:B------:R-:W-:-:S01]  /*38a0*/  FADD R211, R41, R211 ;  /* 0x000000d329d37221 */ /* 0x000fc20000000000 */
[----:B------:R3:W-:Y:S01]  /*38b0*/  STL [R1+0xa0], R226 ;  /* 0x0000a0e201007387 */ /* 0x0007e20000100800 */
[----:B------:R-:W-:-:S03]  /*38c0*/  FADD R228, R24, R228 ;  /* 0x000000e418e47221 */ /* 0x000fc60000000000 */
[----:B---3--:R-:W3:Y:S04]  /*38d0*/  LDL.LU R226, [R1+0x24] ;  /* 0x0000240001e27983 */ /* 0x008ee80000300800 */
[----:B------:R4:W-:Y:S04]  /*38e0*/  STL [R1+0xa4], R225 ;  /* 0x0000a4e101007387 */ /* 0x0009e80000100800 */
[----:B----4-:R-:W4:Y:S04]  /*38f0*/  LDL.LU R225, [R1+0x20] ;  /* 0x0000200001e17983 */ /* 0x010f280000300800 */
[----:B------:R0:W-:Y:S04]  /*3900*/  STL [R1+0xa8], R224 ;  /* 0x0000a8e001007387 */ /* 0x0001e80000100800 */
[----:B0-----:R-:W4:Y:S04]  /*3910*/  LDL.LU R224, [R1+0x1c] ;  /* 0x00001c0001e07983 */ /* 0x001f280000300800 */
        /* <DEDUP_REMOVED lines=13> */
[----:B0-----:R-:W4:Y:S04]  /*39f0*/  LDL.LU R217, [R1] ;  /* 0x0000000001d97983 */ /* 0x001f280000300800 */
[----:B------:R-:W-:Y:S04]  /*3a00*/  STL [R1+0xc8], R216 ;  /* 0x0000c8d801007387 */ /* 0x000fe80000100800 */
[----:B------:R-:W-:Y:S04]  /*3a10*/  STL [R1+0xcc], R215 ;  /* 0x0000ccd701007387 */ /* 0x000fe80000100800 */
[----:B------:R-:W-:Y:S04]  /*3a20*/  STL [R1+0xd0], R214 ;  /* 0x0000d0d601007387 */ /* 0x000fe80000100800 */
[----:B------:R-:W-:Y:S04]  /*3a30*/  STL [R1+0xd4], R213 ;  /* 0x0000d4d501007387 */ /* 0x000fe80000100800 */
[----:B------:R-:W-:Y:S04]  /*3a40*/  STL [R1+0xd8], R212 ;  /* 0x0000d8d401007387 */ /* 0x000fe80000100800 */
[----:B------:R0:W-:Y:S01]  /*3a50*/  STL [R1+0xdc], R211 ;  /* 0x0000dcd301007387 */ /* 0x0001e20000100800 */
[----:B--2---:R-:W-:-:S01]  /*3a60*/  FADD R227, R134, R227 ;  /* 0x000000e386e37221 */ /* 0x004fc20000000000 */
[----:B---3--:R-:W-:Y:S01]  /*3a70*/  FADD R226, R133, R226 ;  /* 0x000000e285e27221 */ /* 0x008fe20000000000 */
[----:B----4-:R-:W-:-:S01]  /*3a80*/  FADD R225, R132, R225 ;  /* 0x000000e184e17221 */ /* 0x010fc20000000000 */
[----:B------:R-:W-:Y:S01]  /*3a90*/  FADD R224, R131, R224 ;  /* 0x000000e083e07221 */ /* 0x000fe20000000000 */
[----:B------:R-:W-:-:S01]  /*3aa0*/  FADD R223, R130, R223 ;  /* 0x000000df82df7221 */ /* 0x000fc20000000000 */
[----:B------:R-:W-:Y:S01]  /*3ab0*/  FADD R222, R129, R222 ;  /* 0x000000de81de7221 */ /* 0x000fe20000000000 */
[----:B------:R-:W-:-:S01]  /*3ac0*/  FADD R221, R128, R221 ;  /* 0x000000dd80dd7221 */ /* 0x000fc20000000000 */
[----:B------:R-:W-:Y:S01]  /*3ad0*/  FADD R220, R127, R220 ;  /* 0x000000dc7fdc7221 */ /* 0x000fe20000000000 */
[----:B------:R-:W-:-:S01]  /*3ae0*/  FADD R219, R126, R219 ;  /* 0x000000db7edb7221 */ /* 0x000fc20000000000 */
[----:B------:R-:W-:Y:S01]  /*3af0*/  FADD R218, R125, R218 ;  /* 0x000000da7dda7221 */ /* 0x000fe20000000000 */
[----:B------:R-:W-:-:S05]  /*3b00*/  FADD R217, R124, R217 ;  /* 0x000000d97cd97221 */ /* 0x000fca0000000000 */
[----:B------:R2:W-:Y:S04]  /*3b10*/  STL [R1], R217 ;  /* 0x000000d901007387 */ /* 0x0005e80000100800 */
[----:B------:R3:W-:Y:S04]  /*3b20*/  STL [R1+0x4], R218 ;  /* 0x000004da01007387 */ /* 0x0007e80000100800 */
[----:B------:R4:W-:Y:S04]  /*3b30*/  STL [R1+0x8], R219 ;  /* 0x000008db01007387 */ /* 0x0009e80000100800 */
[----:B------:R1:W-:Y:S04]  /*3b40*/  STL [R1+0xc], R220 ;  /* 0x00000cdc01007387 */ /* 0x0003e80000100800 */
[----:B------:R1:W-:Y:S04]  /*3b50*/  STL [R1+0x10], R221 ;  /* 0x000010dd01007387 */ /* 0x0003e80000100800 */
[----:B------:R1:W-:Y:S04]  /*3b60*/  STL [R1+0x14], R222 ;  /* 0x000014de01007387 */ /* 0x0003e80000100800 */
[----:B------:R1:W-:Y:S04]  /*3b70*/  STL [R1+0x18], R223 ;  /* 0x000018df01007387 */ /* 0x0003e80000100800 */
[----:B------:R1:W-:Y:S04]  /*3b80*/  STL [R1+0x1c], R224 ;  /* 0x00001ce001007387 */ /* 0x0003e80000100800 */
[----:B0-----:R-:W4:Y:S04]  /*3b90*/  LDL.LU R211, [R1+0x2c] ;  /* 0x00002c0001d37983 */ /* 0x001f280000300800 */
[----:B------:R0:W-:Y:S04]  /*3ba0*/  STL [R1+0x20], R225 ;  /* 0x000020e101007387 */ /* 0x0001e80000100800 */
[----:B------:R-:W4:Y:S04]  /*3bb0*/  LDL.LU R212, [R1+0x30] ;  /* 0x0000300001d47983 */ /* 0x000f280000300800 */
[----:B------:R0:W-:Y:S04]  /*3bc0*/  STL [R1+0x24], R226 ;  /* 0x000024e201007387 */ /* 0x0001e80000100800 */
[----:B------:R-:W4:Y:S04]  /*3bd0*/  LDL.LU R213, [R1+0x34] ;  /* 0x0000340001d57983 */ /* 0x000f280000300800 */
[----:B------:R0:W-:Y:S04]  /*3be0*/  STL [R1+0x28], R227 ;  /* 0x000028e301007387 */ /* 0x0001e80000100800 */
[----:B------:R-:W4:Y:S04]  /*3bf0*/  LDL.LU R214, [R1+0x38] ;  /* 0x0000380001d67983 */ /* 0x000f280000300800 */
[----:B------:R-:W4:Y:S04]  /*3c00*/  LDL.LU R215, [R1+0x3c] ;  /* 0x00003c0001d77983 */ /* 0x000f280000300800 */
[----:B------:R-:W4:Y:S04]  /*3c10*/  LDL.LU R216, [R1+0x40] ;  /* 0x0000400001d87983 */ /* 0x000f280000300800 */
[----:B--2---:R-:W2:Y:S04]  /*3c20*/  LDL.LU R217, [R1+0x44] ;  /* 0x0000440001d97983 */ /* 0x004ea80000300800 */
[----:B---3--:R-:W3:Y:S04]  /*3c30*/  LDL.LU R218, [R1+0x48] ;  /* 0x0000480001da7983 */ /* 0x008ee80000300800 */
[----:B----4-:R-:W4:Y:S04]  /*3c40*/  LDL.LU R219, [R1+0x4c] ;  /* 0x00004c0001db7983 */ /* 0x010f280000300800 */
[----:B-1----:R-:W4:Y:S04]  /*3c50*/  LDL.LU R220, [R1+0x50] ;  /* 0x0000500001dc7983 */ /* 0x002f280000300800 */
[----:B------:R-:W4:Y:S04]  /*3c60*/  LDL.LU R221, [R1+0x54] ;  /* 0x0000540001dd7983 */ /* 0x000f280000300800 */
[----:B------:R-:W4:Y:S04]  /*3c70*/  LDL.LU R222, [R1+0x58] ;  /* 0x0000580001de7983 */ /* 0x000f280000300800 */
[----:B------:R-:W4:Y:S04]  /*3c80*/  LDL.LU R223, [R1+0x5c] ;  /* 0x00005c0001df7983 */ /* 0x000f280000300800 */
[----:B------:R-:W4:Y:S04]  /*3c90*/  LDL.LU R224, [R1+0x60] ;  /* 0x0000600001e07983 */ /* 0x000f280000300800 */
[----:B0-----:R-:W4:Y:S04]  /*3ca0*/  LDL.LU R225, [R1+0x64] ;  /* 0x0000640001e17983 */ /* 0x001f280000300800 */
[----:B------:R-:W4:Y:S04]  /*3cb0*/  LDL.LU R226, [R1+0x68] ;  /* 0x0000680001e27983 */ /* 0x000f280000300800 */
[----:B------:R-:W4:Y:S01]  /*3cc0*/  LDL.LU R227, [R1+0x6c] ;  /* 0x00006c0001e37983 */ /* 0x000f220000300800 */
[----:B------:R-:W-:-:S05]  /*3cd0*/  FADD R211, R135, R211 ;  /* 0x000000d387d37221 */ /* 0x000fca0000000000 */
[----:B------:R0:W-:Y:S01]  /*3ce0*/  STL [R1+0x2c], R211 ;  /* 0x00002cd301007387 */ /* 0x0001e20000100800 */
[----:B------:R-:W-:-:S03]  /*3cf0*/  FADD R212, R136, R212 ;  /* 0x000000d488d47221 */ /* 0x000fc60000000000 */
[----:B0-----:R0:W5:Y:S01]  /*3d00*/  LDL.LU R211, [R1+0xdc] ;  /* 0x0000dc0001d37983 */ /* 0x0011620000300800 */
[----:B------:R-:W-:-:S03]  /*3d10*/  FADD R213, R137, R213 ;  /* 0x000000d589d57221 */ /* 0x000fc60000000000 */
[----:B------:R1:W-:Y:S01]  /*3d20*/  STL [R1+0x30], R212 ;  /* 0x000030d401007387 */ /* 0x0003e20000100800 */
[----:B------:R-:W-:-:S01]  /*3d30*/  FADD R214, R138, R214 ;  /* 0x000000d68ad67221 */ /* 0x000fc20000000000 */
[----:B------:R-:W-:Y:S02]  /*3d40*/  FADD R215, R139, R215 ;  /* 0x000000d78bd77221 */ /* 0x000fe40000000000 */
[----:B-1----:R0:W5:Y:S01]  /*3d50*/  LDL.LU R212, [R1+0xd8] ;  /* 0x0000d80001d47983 */ /* 0x0021620000300800 */
[----:B------:R-:W-:-:S03]  /*3d60*/  FADD R216, R140, R216 ;  /* 0x000000d88cd87221 */ /* 0x000fc60000000000 */
[----:B------:R1:W-:Y:S01]  /*3d70*/  STL [R1+0x34], R213 ;  /* 0x000034d501007387 */ /* 0x0003e20000100800 */
[----:B--2---:R-:W-:-:S03]  /*3d80*/  FADD R217, R141, R217 ;  /* 0x000000d98dd97221 */ /* 0x004fc60000000000 */
[----:B-1----:R0:W5:Y:S01]  /*3d90*/  LDL.LU R213, [R1+0xd4] ;  /* 0x0000d40001d57983 */ /* 0x0021620000300800 */
[----:B---3--:R-:W-:-:S03]  /*3da0*/  FADD R218, R142, R218 ;  /* 0x000000da8eda7221 */ /* 0x008fc60000000000 */
[----:B------:R1:W-:Y:S01]  /*3db0*/  STL [R1+0x38], R214 ;  /* 0x000038d601007387 */ /* 0x0003e20000100800 */
[----:B----4-:R-:W-:-:S01]  /*3dc0*/  FADD R219, R143, R219 ;  /* 0x000000db8fdb7221 */ /* 0x010fc20000000000 */
[----:B------:R-:W-:Y:S02]  /*3dd0*/  FADD R220, R144, R220 ;  /* 0x000000dc90dc7221 */ /* 0x000fe40000000000 */
[----:B-1----:R0:W5:Y:S04]  /*3de0*/  LDL.LU R214, [R1+0xd0] ;  /* 0x0000d00001d67983 */ /* 0x0021680000300800 */
[----:B------:R1:W-:Y:S01]  /*3df0*/  STL [R1+0x3c], R215 ;  /* 0x00003cd701007387 */ /* 0x0003e20000100800 */
[----:B------:R-:W-:-:S01]  /*3e00*/  FADD R221, R145, R221 ;  /* 0x000000dd91dd7221 */ /* 0x000fc20000000000 */
[----:B------:R-:W-:-:S02]  /*3e10*/  FADD R222, R146, R222 ;  /* 0x000000de92de7221 */ /* 0x000fc40000000000 */
[----:B-1----:R0:W5:Y:S04]  /*3e20*/  LDL.LU R215, [R1+0xcc] ;  /* 0x0000cc0001d77983 */ /* 0x0021680000300800 */
[----:B------:R1:W-:Y:S01]  /*3e30*/  STL [R1+0x40], R216 ;  /* 0x000040d801007387 */ /* 0x0003e20000100800 */
[----:B------:R-:W-:-:S03]  /*3e40*/  FADD R223, R147, R223 ;  /* 0x000000df93df7221 */ /* 0x000fc60000000000 */
        /* <DEDUP_REMOVED lines=13> */
[----:B------:R1:W-:Y:S04]  /*3f20*/  STL [R1+0x54], R221 ;  /* 0x000054dd01007387 */ /* 0x0003e80000100800 */
        /* <DEDUP_REMOVED lines=12> */
[----:B-1----:R0:W5:Y:S01]  /*3ff0*/  LDL.LU R227, [R1+0x9c] ;  /* 0x00009c0001e37983 */ /* 0x0021620000300800 */
        /* <DEDUP_REMOVED lines=82> */
[----:B0-----:R-:W-:-:S06]  /*4520*/  UMOV UR6, URZ ;  /* 0x0000003f00067c82 */ /* 0x001fcc0008000000 */
.L_x_31:
[----:B------:R-:W-:Y:S05]  /*4530*/  @!P2 BRA `(.L_x_32) ;  /* 0x000000000004a947 */ /* 0x000fea0003800000 */
[----:B------:R-:W-:Y:S01]  /*4540*/  BPT.TRAP 0x1 ;  /* 0x000000040000795c */ /* 0x000fe20000300000 */
.L_x_32:
[----:B-----5:R2:W-:Y:S04]  /*4550*/  STL [R1+0x9c], R0 ;  /* 0x00009c0001007387 */ /* 0x0205e80000100800 */
[----:B--2---:R-:W2:Y:S01]  /*4560*/  LDL R0, [R1+0x74] ;  /* 0x0000740001007983 */ /* 0x004ea20000100800 */
[----:B-1----:R-:W-:-:S05]  /*4570*/  IMAD.U32 R229, RZ, RZ, UR33 ;  /* 0x00000021ffe57e24 */ /* 0x002fca000f8e00ff */
[----:B------:R-:W-:-:S05]  /*4580*/  @P0 LEA R229, R229, UR22, 0x3 ;  /* 0x00000016e5e50c11 */ /* 0x000fca000f8e18ff */
[----:B------:R-:W-:Y:S01]  /*4590*/  @P0 VIADD R229, R229, 0x28 ;  /* 0x00000028e5e50836 */ /* 0x000fe20000000000 */
[----:B------:R-:W-:-:S06]  /*45a0*/  UISETP.GT.U32.AND UP0, UPT, UR15, 0x1, UPT ;  /* 0x000000010f00788c */ /* 0x000fcc000bf04070 */
[----:B------:R-:W-:Y:S02]  /*45b0*/  PLOP3.LUT P1, PT, PT, PT, UP0, 0x80, 0x0 ;  /* 0x000000000000781c */ /* 0x000fe40003f2f008 */
[----:B--2---:R-:W-:Y:S02]  /*45c0*/  @P0 PRMT R229, R0, 0x654, R229 ;  /* 0x0000065400e50816 */ /* 0x004fe400000000e5 */
[----:B------:R1:W5:Y:S02]  /*45d0*/  LDL.LU R0, [R1+0x9c] ;  /* 0x00009c0001007983 */ /* 0x0003640000300800 */
[----:B------:R1:W-:Y:S07]  /*45e0*/  @P0 SYNCS.ARRIVE.TRANS64.RED.A1T0 RZ, [R229+URZ], RZ ;  /* 0x000000ffe5ff09a7 */ /* 0x0003ee000810043f */
[----:B------:R-:W-:Y:S05]  /*45f0*/  @P1 BRA `(.L_x_33) ;  /* 0x0000000000041947 */ /* 0x000fea0003800000 */
[----:B------:R-:W-:Y:S01]  /*4600*/  BPT.TRAP 0x1 ;  /* 0x000000040000795c */ /* 0x000fe20000300000 */
.L_x_33:
[----:B------:R-:W-:Y:S02]  /*4610*/  UISETP.GT.AND UP2, UPT, UR25, 0x1, UPT ;  /* 0x000000011900788c */ /* 0x000fe4000bf44270 */
[----:B------:R-:W-:Y:S02]  /*4620*/  UIADD3 UR23, UR23, 0x1, URZ ;  /* 0x0000000117177890 */ /* 0x000fe4000fffe03f */
[----:B------:R-:W-:Y:S02]  /*4630*/  UIADD3 UR33, UR33, 0x1, URZ ;  /* 0x0000000121217890 */ /* 0x000fe4000fffe03f */
[----:B------:R-:W-:Y:S01]  /*4640*/  PLOP3.LUT P1, PT, PT, PT, UP2, 0x80, 0x0 ;  /* 0x000000000000781c */ /* 0x000fe20003f2f028 */
[----:B------:R-:W-:Y:S02]  /*4650*/  UISETP.NE.AND UP0, UPT, UR23, 0x5, UPT ;  /* 0x000000051700788c */ /* 0x000fe4000bf05270 */
[----:B------:R-:W-:Y:S02]  /*4660*/  UIADD3 UR9, UR25, -0x1, URZ ;  /* 0xffffffff19097890 */ /* 0x000fe4000fffe03f */
[----:B------:R-:W-:-:S02]  /*4670*/  USEL UR8, URZ, 0x1, UP0 ;  /* 0x000000013f087887 */ /* 0x000fc40008000000 */
[----:B------:R-:W-:Y:S02]  /*4680*/  UISETP.NE.AND UP1, UPT, UR33, 0x5, UPT ;  /* 0x000000052100788c */ /* 0x000fe4000bf25270 */
[----:B------:R-:W-:Y:S02]  /*4690*/  ULOP3.LUT UR24, UR24, UR8, URZ, 0x3c, !UPT ;  /* 0x0000000818187292 */ /* 0x000fe4000f8e3c3f */
[----:B------:R-:W-:Y:S02]  /*46a0*/  USEL UR23, UR23, URZ, UP0 ;  /* 0x0000003f17177287 */ /* 0x000fe40008000000 */
[----:B------:R-:W-:Y:S01]  /*46b0*/  USEL UR33, UR33, URZ, UP1 ;  /* 0x0000003f21217287 */ /* 0x000fe20008800000 */
[----:B------:R-:W-:Y:S01]  /*46c0*/  UMOV UR8, 0x1 ;  /* 0x0000000100087882 */ /* 0x000fe20000000000 */
[----:B------:R-:W-:Y:S01]  /*46d0*/  UMOV UR25, UR9 ;  /* 0x0000000900197c82 */ /* 0x000fe20008000000 */
[----:B------:R-:W-:Y:S09]  /*46e0*/  @P1 BRA `(.L_x_34) ;  /* 0xffffffec00401947 */ /* 0x000ff2000383ffff */
.L_x_26:
[----:B------:R-:W-:-:S04]  /*46f0*/  UISETP.NE.AND UP0, UPT, UR6, URZ, UPT ;  /* 0x0000003f0600728c */ /* 0x000fc8000bf05270 */
[----:B------:R-:W-:-:S06]  /*4700*/  USEL UR6, URZ, 0x1, !UP0 ;  /* 0x000000013f067887 */ /* 0x000fcc000c000000 */
[----:B------:R-:W-:-:S13]  /*4710*/  ISETP.NE.AND P1, PT, RZ, UR6, PT ;  /* 0x00000006ff007c0c */ /* 0x000fda000bf25270 */
[----:B------:R-:W-:Y:S05]  /*4720*/  @!P1 BRA `(.L_x_35) ;  /* 0x0000000c00c49947 */ /* 0x000fea0003800000 */
[----:B------:R-:W-:Y:S02]  /*4730*/  WARPGROUP.DEPBAR.LE gsb0, 0x0 ;  /* 0x00008000000079c5 */ /* 0x000fe40000010000 */
[----:B-----5:R-:W-:Y:S01]  /*4740*/  FADD R227, R25, R227 ;  /* 0x000000e319e37221 */ /* 0x020fe20000000000 */
[----:B------:R-:W-:-:S04]  /*4750*/  FADD R228, R24, R228 ;  /* 0x000000e418e47221 */ /* 0x000fc80000000000 */
[----:B------:R2:W-:Y:S04]  /*4760*/  STL [R1+0x9c], R227 ;  /* 0x00009ce301007387 */ /* 0x0005e80000100800 */
[----:B--2---:R-:W2:Y:S04]  /*4770*/  LDL.LU R227, [R1+0x6c] ;  /* 0x00006c0001e37983 */ /* 0x004ea80000300800 */
[----:B--2---:R2:W-:Y:S04]  /*4780*/  STL [R1+0xa0], R227 ;  /* 0x0000a0e301007387 */ /* 0x0045e80000100800 */
        /* <DEDUP_REMOVED lines=52> */
[----:B--2---:R-:W2:Y:S01]  /*4ad0*/  LDL.LU R227, [R1] ;  /* 0x0000000001e37983 */ /* 0x004ea20000300800 */
[----:B------:R-:W-:Y:S01]  /*4ae0*/  FADD R226, R26, R226 ;  /* 0x000000e21ae27221 */ /* 0x000fe20000000000 */
        /* <DEDUP_REMOVED lines=97> */
[----:B--2---:R-:W-:-:S05]  /*5100*/  FADD R227, R124, R227 ;  /* 0x000000e37ce37221 */ /* 0x004fca0000000000 */
[----:B------:R2:W-:Y:S04]  /*5110*/  STL [R1], R227 ;  /* 0x000000e301007387 */ /* 0x0005e80000100800 */
[----:B--2---:R-:W2:Y:S02]  /*5120*/  LDL.LU R227, [R1+0x108] ;  /* 0x0001080001e37983 */ /* 0x004ea40000300800 */
[----:B--2---:R-:W-:-:S05]  /*5130*/  FADD R227, R125, R227 ;  /* 0x000000e37de37221 */ /* 0x004fca0000000000 */
[----:B------:R2:W-:Y:S04]  /*5140*/  STL [R1+0x4], R227 ;  /* 0x000004e301007387 */ /* 0x0005e80000100800 */
        /* <DEDUP_REMOVED lines=78> */
[----:B--2---:R2:W5:Y:S02]  /*5630*/  LDL.LU R227, [R1+0x9c] ;  /* 0x00009c0001e37983 */ /* 0x0045640000300800 */
.L_x_35:
[----:B-1----:R-:W-:-:S04]  /*5640*/  IMAD.U32 R229, RZ, RZ, UR26 ;  /* 0x0000001affe57e24 */ /* 0x002fc8000f8e00ff */
[----:B------:R1:W-:Y:S01]  /*5650*/  SYNCS.ARRIVE.TRANS64.A1T0 RZ, [R229+UR28], RZ ;  /* 0x000000ffe5ff79a7 */ /* 0x0003e2000810001c */
[----:B------:R-:W-:Y:S02]  /*5660*/  WARPGROUP.DEPBAR.LE gsb0, 0x0 ;  /* 0x00008000000079c5 */ /* 0x000fe40000010000 */
[----:B------:R-:W3:Y:S02]  /*5670*/  LDC R24, c[0x0][0x28c] ;  /* 0x0000a300ff187b82 */ /* 0x000ee40000000800 */
[----:B---3--:R-:W-:-:S13]  /*5680*/  ISETP.GE.AND P1, PT, R24, 0x1, PT ;  /* 0x000000011800780c */ /* 0x008fda0003f26270 */
[----:B-1----:R-:W-:Y:S05]  /*5690*/  @!P1 BRA `(.L_x_36) ;  /* 0x0000000000589947 */ /* 0x002fea0003800000 */
[----:B------:R-:W-:-:S06]  /*56a0*/  UISETP.NE.AND UP0, UPT, UR30, 0x3, UPT ;  /* 0x000000031e00788c */ /* 0x000fcc000bf05270 */
[----:B------:R-:W-:-:S13]  /*56b0*/  PLOP3.LUT P1, PT, PT, PT, UP0, 0x80, 0x0 ;  /* 0x000000000000781c */ /* 0x000fda0003f2f008 */
[----:B------:R-:W-:Y:S05]  /*56c0*/  @!P1 BRA `(.L_x_37) ;  /* 0x0000000000049947 */ /* 0x000fea0003800000 */
[----:B------:R-:W-:Y:S01]  /*56d0*/  BPT.TRAP 0x1 ;  /* 0x000000040000795c */ /* 0x000fe20000300000 */
.L_x_37:
[----:B-----5:R1:W-:Y:S04]  /*56e0*/  STL [R1+0x9c], R0 ;  /* 0x00009c0001007387 */ /* 0x0203e80000100800 */
[----:B-1----:R-:W3:Y:S01]  /*56f0*/  LDL R0, [R1+0x74] ;  /* 0x0000740001007983 */ /* 0x002ee20000100800 */
[----:B------:R-:W-:-:S05]  /*5700*/  VOTEU.ANY UP0, P0 ;  /* 0x00000000003f7886 */ /* 0x000fca0000000100 */
[----:B------:R-:W-:-:S06]  /*5710*/  @UP0 UIADD3 UR6, UR19, UR5, URZ ;  /* 0x0000000513060290 */ /* 0x000fcc000fffe03f */
[----:B------:R-:W-:Y:S02]  /*5720*/  IMAD.U32 R24, RZ, RZ, UR6 ;  /* 0x00000006ff187e24 */ /* 0x000fe4000f8e00ff */
[----:B------:R-:W-:Y:S02]  /*5730*/  IMAD.U32 R27, RZ, RZ, UR6 ;  /* 0x00000006ff1b7e24 */ /* 0x000fe4000f8e00ff */
[----:B------:R-:W-:-:S05]  /*5740*/  @P0 IMAD.WIDE.U32 R24, R24, -0x33333333, RZ ;  /* 0xcccccccd18180825 */ /* 0x000fca00078e00ff */
[----:B------:R-:W-:-:S05]  /*5750*/  @P0 SHF.R.U32.HI R24, RZ, 0x2, R25 ;  /* 0x00000002ff180819 */ /* 0x000fca0000011619 */
[----:B------:R-:W-:-:S05]  /*5760*/  @P0 IMAD R24, R24, -0x5, R27 ;  /* 0xfffffffb18180824 */ /* 0x000fca00078e021b */
[----:B------:R-:W-:-:S05]  /*5770*/  @P0 LEA R24, R24, UR22, 0x3 ;  /* 0x0000001618180c11 */ /* 0x000fca000f8e18ff */
[----:B------:R-:W-:-:S05]  /*5780*/  @P0 VIADD R24, R24, 0x28 ;  /* 0x0000002818180836 */ /* 0x000fca0000000000 */
[----:B---3--:R-:W-:Y:S02]  /*5790*/  @P0 PRMT R24, R0, 0x654, R24 ;  /* 0x0000065400180816 */ /* 0x008fe40000000018 */
[----:B------:R1:W5:Y:S01]  /*57a0*/  LDL.LU R0, [R1+0x9c] ;  /* 0x00009c0001007983 */ /* 0x0003620000300800 */
[----:B------:R-:W-:Y:S01]  /*57b0*/  UISETP.GT.U32.AND UP0, UPT, UR15, 0x1, UPT ;  /* 0x000000010f00788c */ /* 0x000fe2000bf04070 */
[----:B------:R1:W-:Y:S05]  /*57c0*/  @P0 SYNCS.ARRIVE.TRANS64.RED.A1T0 RZ, [R24+URZ], RZ ;  /* 0x000000ff18ff09a7 */ /* 0x0003ea000810043f */
[----:B------:R-:W-:-:S13]  /*57d0*/  PLOP3.LUT P1, PT, PT, PT, UP0, 0x80, 0x0 ;  /* 0x000000000000781c */ /* 0x000fda0003f2f008 */
[----:B-1----:R-:W-:Y:S05]  /*57e0*/  @P1 BRA `(.L_x_36) ;  /* 0x0000000000041947 */ /* 0x002fea0003800000 */
[----:B------:R-:W-:Y:S01]  /*57f0*/  BPT.TRAP 0x1 ;  /* 0x000000040000795c */ /* 0x000fe20000300000 */
.L_x_36:
[----:B-----5:R1:W-:Y:S01]  /*5800*/  STL [R1+0x9c], R0 ;  /* 0x00009c0001007387 */ /* 0x0203e20000100800 */
[----:B------:R-:W-:Y:S01]  /*5810*/  IMAD.U32 R24, RZ, RZ, UR27 ;  /* 0x0000001bff187e24 */ /* 0x000fe2000f8e00ff */
[----:B------:R-:W-:Y:S01]  /*5820*/  UIADD3 UR5, UR29, UR5, URZ ;  /* 0x000000051d057290 */ /* 0x000fe2000fffe03f */
[----:B------:R-:W3:Y:S01]  /*5830*/  LDC R35, c[0x0][0x288] ;  /* 0x0000a200ff237b82 */ /* 0x000ee20000000800 */
[----:B-1----:R-:W4:Y:S02]  /*5840*/  LDL R0, [R1+0x88] ;  /* 0x0000880001007983 */ /* 0x002f240000100800 */
[----:B------:R-:W-:Y:S01]  /*5850*/  SHF.L.U32 R24, R24, 0x1f, RZ ;  /* 0x0000001f18187819 */ /* 0x000fe200000006ff */
[----:B------:R-:W-:Y:S02]  /*5860*/  UISETP.GT.U32.AND UP0, UPT, UR5, 0x4, UPT ;  /* 0x000000040500788c */ /* 0x000fe4000bf04070 */
[----:B------:R-:W-:Y:S01]  /*5870*/  UISETP.GE.U32.AND UP1, UPT, UR29, 0x5, UPT ;  /* 0x000000051d00788c */ /* 0x000fe2000bf26070 */
[----:B------:R-:W1:Y:S01]  /*5880*/  SYNCS.PHASECHK.TRANS64.TRYWAIT P1, [UR18+0x8], R24 ;  /* 0x00000818ff0075a7 */ /* 0x000e620008020152 */
[----:B------:R-:W-:-:S02]  /*5890*/  UISETP.LT.U32.AND UP0, UPT, UR29, 0x5, UP0 ;  /* 0x000000051d00788c */ /* 0x000fc40008701070 */
[----:B------:R-:W-:Y:S02]  /*58a0*/  UIMAD.WIDE.U32 UR6, UR5, -0x33333333, URZ ;  /* 0xcccccccd050678a5 */ /* 0x000fe4000f8e003f */
[----:B------:R-:W-:Y:S02]  /*58b0*/  USEL UR8, URZ, 0x1, !UP0 ;  /* 0x000000013f087887 */ /* 0x000fe4000c000000 */
[----:B------:R-:W-:Y:S01]  /*58c0*/  USHF.R.U32.HI UR6, URZ, 0x2, UR7 ;  /* 0x000000023f067899 */ /* 0x000fe20008011607 */
[----:B----4-:R-:W-:Y:S02]  /*58d0*/  IMAD.SHL.U32 R32, R0, 0x2, RZ ;  /* 0x0000000200207824 */ /* 0x010fe400078e00ff */
[----:B------:R4:W5:Y:S01]  /*58e0*/  LDL.LU R0, [R1+0x9c] ;  /* 0x00009c0001007983 */ /* 0x0009620000300800 */
[----:B------:R-:W-:Y:S02]  /*58f0*/  ULOP3.LUT UR4, UR4, UR8, URZ, 0x3c, !UPT ;  /* 0x0000000804047292 */ /* 0x000fe4000f8e3c3f */
[----:B------:R-:W-:Y:S01]  /*5900*/  UIMAD UR5, UR6, -0x5, UR5 ;  /* 0xfffffffb060578a4 */ /* 0x000fe2000f8e0205 */
[----:B------:R-:W-:Y:S01]  /*5910*/  SHF.R.S32.HI R33, RZ, 0x1f, R32 ;  /* 0x0000001fff217819 */ /* 0x000fe20000011420 */
[----:B------:R-:W-:Y:S01]  /*5920*/  @UP1 ULOP3.LUT UR4, UR4, 0x1, UR6, 0x78, !UPT ;  /* 0x0000000104041892 */ /* 0x000fe2000f8e7806 */
[----:B-1-3--:R-:W-:Y:S11]  /*5930*/  @!P1 BRA `(.L_x_38) ;  /* 0x000000a800c09947 */ /* 0x00aff60003800000 */
.L_x_325:
[----:B------:R3:W-:Y:S01]  /*5940*/  STL [R1+0xa4], R3 ;  /* 0x0000a40301007387 */ /* 0x0007e20000100800 */
[----:B------:R-:W-:Y:S01]  /*5950*/  ULDC.64 UR6, c[0x0][0x5d0] ;  /* 0x0001740000067ab9 */ /* 0x000fe20000000a00 */
[----:B------:R-:W-:Y:S02]  /*5960*/  ULDC UR8, c[0x0][0x284] ;  /* 0x0000a10000087ab9 */ /* 0x000fe40000000800 */
[----:B---3--:R-:W3:Y:S04]  /*5970*/  LDL.LU R3, [R1+0x84] ;  /* 0x0000840001037983 */ /* 0x008ee80000300800 */
[----:B------:R0:W-:Y:S04]  /*5980*/  STL [R1+0xa0], R2 ;  /* 0x0000a00201007387 */ /* 0x0001e80000100800 */
[----:B0-----:R-:W2:Y:S04]  /*5990*/  LDL R2, [R1+0x80] ;  /* 0x0000800001027983 */ /* 0x001ea80000100800 */
[----:B-----5:R0:W-:Y:S04]  /*59a0*/  STL [R1+0x9c], R0 ;  /* 0x00009c0001007387 */ /* 0x0201e80000100800 */
[----:B0-----:R-:W4:Y:S01]  /*59b0*/  LDL R0, [R1+0x70] ;  /* 0x0000700001007983 */ /* 0x001f220000100800 */
[----:B---3--:R-:W-:-:S03]  /*59c0*/  IMAD.SHL.U32 R37, R3, 0x100, RZ ;  /* 0x0000010003257824 */ /* 0x008fc600078e00ff */
[----:B------:R0:W5:Y:S01]  /*59d0*/  LDL.LU R3, [R1+0xa4] ;  /* 0x0000a40001037983 */ /* 0x0001620000300800 */
[----:B--2---:R-:W-:-:S03]  /*59e0*/  IMAD.SHL.U32 R34, R2, 0x40, RZ ;  /* 0x0000004002227824 */ /* 0x004fc600078e00ff */
[----:B------:R0:W5:Y:S01]  /*59f0*/  LDL.LU R2, [R1+0xa0] ;  /* 0x0000a00001027983 */ /* 0x0001620000300800 */
[----:B----4-:R-:W-:Y:S01]  /*5a00*/  SHF.R.S32.HI R38, RZ, 0x1f, R0 ;  /* 0x0000001fff267819 */ /* 0x010fe20000011400 */
[----:B-1----:R-:W-:-:S04]  /*5a10*/  IMAD.WIDE.U32 R24, R0, UR6, R32 ;  /* 0x0000000600187c25 */ /* 0x002fc8000f8e0020 */
[----:B------:R-:W-:-:S04]  /*5a20*/  IMAD R26, R38, UR6, RZ ;  /* 0x00000006261a7c24 */ /* 0x000fc8000f8e02ff */
[----:B------:R-:W-:Y:S02]  /*5a30*/  IMAD R27, R0, UR7, R26 ;  /* 0x00000007001b7c24 */ /* 0x000fe4000f8e021a */
[----:B------:R0:W5:Y:S01]  /*5a40*/  LDL.LU R0, [R1+0x9c] ;  /* 0x00009c0001007983 */ /* 0x0001620000300800 */
[----:B------:R-:W-:-:S04]  /*5a50*/  ISETP.GE.AND P1, PT, R34, UR8, PT ;  /* 0x0000000822007c0c */ /* 0x000fc8000bf26270 */
[C---:B------:R-:W-:Y:S02]  /*5a60*/  ISETP.GE.OR P1, PT, R37.reuse, R35, P1 ;  /* 0x000000232500720c */ /* 0x040fe40000f26670 */
[----:B------:R-:W-:Y:S02]  /*5a70*/  SHF.R.S32.HI R36, RZ, 0x1f, R37 ;  /* 0x0000001fff247819 */ /* 0x000fe40000011425 */
[----:B------:R-:W-:-:S04]  /*5a80*/  IADD3 R24, P2, R37, R24, RZ ;  /* 0x0000001825187210 */ /* 0x000fc80007f5e0ff */
[----:B------:R-:W-:-:S05]  /*5a90*/  IADD3.X R25, R36, R25, R27, P2, !PT ;  /* 0x0000001924197210 */ /* 0x000fca00017fe41b */
[----:B0-----:R-:W-:Y:S05]  /*5aa0*/  @P1 BRA `(.L_x_39) ;  /* 0x0000008c00d41947 */ /* 0x001fea0003800000 */
[----:B------:R0:W-:Y:S01]  /*5ab0*/  STL.64 [R1+0xa8], R4 ;  /* 0x0000a80401007387 */ /* 0x0001e20000100a00 */
[----:B------:R-:W1:Y:S01]  /*5ac0*/  LDC.64 R28, c[0x0][0x5c8] ;  /* 0x00017200ff1c7b82 */ /* 0x000e620000000a00 */
[----:B------:R-:W-:Y:S02]  /*5ad0*/  ULDC.64 UR6, c[0x0][0x5c0] ;  /* 0x0001700000067ab9 */ /* 0x000fe40000000a00 */
[----:B0-----:R-:W2:Y:S04]  /*5ae0*/  LDL.64 R4, [R1+0x90] ;  /* 0x0000900001047983 */ /* 0x001ea80000100a00 */
[----:B-----5:R0:W-:Y:S04]  /*5af0*/  STL [R1+0xa4], R3 ;  /* 0x0000a40301007387 */ /* 0x0201e80000100800 */
[----:B0-----:R-:W2:Y:S04]  /*5b00*/  LDL.LU R3, [R1+0x80] ;  /* 0x0000800001037983 */ /* 0x001ea80000300800 */
[----:B------:R0:W-:Y:S04]  /*5b10*/  STL [R1+0xa0], R2 ;  /* 0x0000a00201007387 */ /* 0x0001e80000100800 */
[----:B0-----:R-:W3:Y:S04]  /*5b20*/  LDL R2, [R1+0x88] ;  /* 0x0000880001027983 */ /* 0x001ee80000100800 */
[----:B------:R0:W-:Y:S04]  /*5b30*/  STL [R1+0x9c], R0 ;  /* 0x00009c0001007387 */ /* 0x0001e80000100800 */
[----:B0-----:R-:W4:Y:S01]  /*5b40*/  LDL R0, [R1+0x8c] ;  /* 0x00008c0001007983 */ /* 0x001f220000100800 */
[----:B--2---:R-:W-:-:S03]  /*5b50*/  IMAD.WIDE R30, R3, 0x40, R4 ;  /* 0x00000040031e7825 */ /* 0x004fc600078e0204 */
[----:B------:R0:W5:Y:S01]  /*5b60*/  LDL.LU.64 R4, [R1+0xa8] ;  /* 0x0000a80001047983 */ /* 0x0001620000300a00 */
[-C--:B-1----:R-:W-:Y:S02]  /*5b70*/  IMAD R26, R31, R28.reuse, RZ ;  /* 0x0000001c1f1a7224 */ /* 0x082fe400078e02ff */
[C---:B------:R-:W-:Y:S01]  /*5b80*/  IMAD.WIDE.U32 R24, R30.reuse, R28, R24 ;  /* 0x0000001c1e187225 */ /* 0x040fe200078e0018 */
[----:B------:R0:W5:Y:S03]  /*5b90*/  LDL.LU R3, [R1+0xa4] ;  /* 0x0000a40001037983 */ /* 0x0001660000300800 */
[----:B------:R-:W-:Y:S01]  /*5ba0*/  IMAD R27, R30, R29, R26 ;  /* 0x0000001d1e1b7224 */ /* 0x000fe200078e021a */
[----:B------:R-:W-:Y:S02]  /*5bb0*/  LEA R26, P1, R28, R24, 0x3 ;  /* 0x000000181c1a7211 */ /* 0x000fe400078218ff */
[----:B------:R-:W-:Y:S01]  /*5bc0*/  IADD3 R24, P2, R24, UR6, RZ ;  /* 0x0000000618187c10 */ /* 0x000fe2000ff5e0ff */
[----:B------:R-:W-:Y:S01]  /*5bd0*/  IMAD.IADD R27, R25, 0x1, R27 ;  /* 0x00000001191b7824 */ /* 0x000fe200078e021b */
[----:B------:R-:W-:-:S04]  /*5be0*/  IADD3 R26, P4, R26, UR6, RZ ;  /* 0x000000061a1a7c10 */ /* 0x000fc8000ff9e0ff */
[----:B------:R-:W-:Y:S01]  /*5bf0*/  LEA.HI.X R29, R28, R27, R29, 0x3, P1 ;  /* 0x0000001b1c1d7211 */ /* 0x000fe200008f1c1d */
[----:B---3--:R-:W-:Y:S01]  /*5c00*/  IMAD R28, R2, -0x2, R35 ;  /* 0xfffffffe021c7824 */ /* 0x008fe200078e0223 */
[----:B------:R-:W-:Y:S01]  /*5c10*/  FSETP.NEU.AND P1, PT, RZ, UR31, PT ;  /* 0x0000001fff007c0b */ /* 0x000fe2000bf2d000 */
[----:B------:R0:W5:Y:S01]  /*5c20*/  LDL.LU R2, [R1+0xa0] ;  /* 0x0000a00001027983 */ /* 0x0001620000300800 */
[----:B------:R-:W-:Y:S01]  /*5c30*/  IADD3.X R25, R27, UR7, RZ, P2, !PT ;  /* 0x000000071b197c10 */ /* 0x000fe200097fe4ff */
[----:B------:R-:W-:Y:S01]  /*5c40*/  BSSY B0, `(.L_x_39) ;  /* 0x00008db000007945 */ /* 0x000fe20003800000 */
[----:B------:R-:W-:Y:S01]  /*5c50*/  IADD3.X R27, R29, UR7, RZ, P4, !PT ;  /* 0x000000071d1b7c10 */ /* 0x000fe2000a7fe4ff */
[----:B----4-:R-:W-:Y:S02]  /*5c60*/  IMAD.IADD R39, R0, 0x1, -R34 ;  /* 0x0000000100277824 */ /* 0x010fe400078e0a22 */
[----:B------:R0:W5:Y:S01]  /*5c70*/  LDL.LU R0, [R1+0x9c] ;  /* 0x00009c0001007983 */ /* 0x0001620000300800 */
[----:B------:R-:W-:-:S05]  /*5c80*/  IMAD.IADD R34, R28, 0x1, -R37 ;  /* 0x000000011c227824 */ /* 0x000fca00078e0a25 */
[----:B------:R-:W-:Y:S05]  /*5c90*/  @!P1 BRA `(.L_x_40) ;  /* 0x0000006800dc9947 */ /* 0x000fea0003800000 */
[----:B-----5:R1:W-:Y:S01]  /*5ca0*/  STL [R1+0x9c], R0 ;  /* 0x00009c0001007387 */ /* 0x0203e20000100800 */
[----:B------:R-:W-:Y:S01]  /*5cb0*/  ULDC.64 UR6, c[0x0][0x5b8] ;  /* 0x00016e0000067ab9 */ /* 0x000fe20000000a00 */
[----:B------:R-:W-:Y:S02]  /*5cc0*/  ULDC.64 UR8, c[0x0][0x5a8] ;  /* 0x00016a0000087ab9 */ /* 0x000fe40000000a00 */
[----:B-1----:R-:W2:Y:S01]  /*5cd0*/  LDL.LU R0, [R1+0x70] ;  /* 0x0000700001007983 */ /* 0x002ea20000300800 */
[----:B------:R-:W-:Y:S01]  /*5ce0*/  IMAD R28, R38, UR6, RZ ;  /* 0x00000006261c7c24 */ /* 0x000fe2000f8e02ff */
[----:B------:R-:W-:Y:S01]  /*5cf0*/  BSSY B1, `(.L_x_41) ;  /* 0x0000011000017945 */ /* 0x000fe20003800000 */
[----:B--2---:R-:W-:-:S04]  /*5d00*/  IMAD.WIDE.U32 R32, R0, UR6, R32 ;  /* 0x0000000600207c25 */ /* 0x004fc8000f8e0020 */
[----:B------:R-:W-:Y:S01]  /*5d10*/  IMAD R29, R0, UR7, R28 ;  /* 0x00000007001d7c24 */ /* 0x000fe2000f8e021c */
[----:B------:R-:W-:Y:S01]  /*5d20*/  IADD3 R32, P1, R37, R32, RZ ;  /* 0x0000002025207210 */ /* 0x000fe20007f3e0ff */
[----:B------:R1:W5:Y:S01]  /*5d30*/  LDL.LU R0, [R1+0x9c] ;  /* 0x00009c0001007983 */ /* 0x0003620000300800 */
[----:B------:R-:W-:Y:S02]  /*5d40*/  ULDC.64 UR6, c[0x0][0x5b0] ;  /* 0x00016c0000067ab9 */ /* 0x000fe40000000a00 */
[----:B------:R-:W-:Y:S01]  /*5d50*/  IADD3.X R33, R36, R33, R29, P1, !PT ;  /* 0x0000002124217210 */ /* 0x000fe20000ffe41d */
[----:B------:R-:W-:Y:S01]  /*5d60*/  IMAD R35, R31, UR6, RZ ;  /* 0x000000061f237c24 */ /* 0x000fe2000f8e02ff */
[----:B------:R-:W-:Y:S01]  /*5d70*/  ISETP.GE.AND P1, PT, R39, 0x1, PT ;  /* 0x000000012700780c */ /* 0x000fe20003f26270 */
[----:B------:R-:W-:-:S03]  /*5d80*/  IMAD.WIDE.U32 R28, R30, UR6, R32 ;  /* 0x000000061e1c7c25 */ /* 0x000fc6000f8e0020 */
[----:B------:R-:W-:Y:S01]  /*5d90*/  ISETP.LT.OR P5, PT, R34, 0x1, !P1 ;  /* 0x000000012200780c */ /* 0x000fe20004fa1670 */
[----:B------:R-:W-:Y:S01]  /*5da0*/  IMAD R35, R30, UR7, R35 ;  /* 0x000000071e237c24 */ /* 0x000fe2000f8e0223 */
[----:B------:R-:W-:-:S04]  /*5db0*/  IADD3 R28, P2, R28, UR8, RZ ;  /* 0x000000081c1c7c10 */ /* 0x000fc8000ff5e0ff */
[--C-:B------:R-:W-:Y:S02]  /*5dc0*/  IADD3.X R29, R29, UR9, R35.reuse, P2, !PT ;  /* 0x000000091d1d7c10 */ /* 0x100fe400097fe423 */
[----:B------:R-:W-:-:S05]  /*5dd0*/  PRMT R35, RZ, 0x7610, R35 ;  /* 0x00007610ff237816 */ /* 0x000fca0000000023 */
[----:B-1----:R-:W-:Y:S05]  /*5de0*/  @P5 BRA `(.L_x_42) ;  /* 0x0000000000045947 */ /* 0x002fea0003800000 */
[----:B------:R1:W5:Y:S02]  /*5df0*/  LDG.E.U8 R35, desc[UR20][R28.64] ;  /* 0x000000141c237981 */ /* 0x000364000c1e1100 */
.L_x_42:
[----:B------:R-:W-:Y:S05]  /*5e00*/  BSYNC B1 ;  /* 0x0000000000017941 */ /* 0x000fea0003800000 */
.L_x_41:
[----:B-----5:R-:W-:Y:S01]  /*5e10*/  LOP3.LUT R35, R35, 0xff, RZ, 0xc0, !PT ;  /* 0x000000ff23237812 */ /* 0x020fe200078ec0ff */
[----:B------:R-:W-:Y:S01]  /*5e20*/  BSSY B1, `(.L_x_43) ;  /* 0x000000b000017945 */ /* 0x000fe20003800000 */
[----:B------:R-:W-:Y:S02]  /*5e30*/  ISETP.LT.OR P4, PT, R34, 0x2, !P1 ;  /* 0x000000022200780c */ /* 0x000fe40004f81670 */
[----:B------:R-:W-:-:S05]  /*5e40*/  F2FP.F16.E4M3.UNPACK_B R35, R35 ;  /* 0x00000023ff23723e */ /* 0x000fca00020006ff */
[----:B------:R-:W-:-:S05]  /*5e50*/  HADD2.F32 R35, -RZ, R35.H0_H0 ;  /* 0x20000023ff237230 */ /* 0x000fca0000004100 */
[----:B------:R-:W-:-:S04]  /*5e60*/  FMUL R35, R35, UR31 ;  /* 0x0000001f23237c20 */ /* 0x000fc80008400000 */
[----:B------:R-:W-:-:S05]  /*5e70*/  FFMA R35, R228, UR32, R35 ;  /* 0x00000020e4237c23 */ /* 0x000fca0008000023 */
[----:B------:R-:W-:Y:S02]  /*5e80*/  F2FP.SATFINITE.E4M3.F32.PACK_AB_MERGE_C R37, RZ, R35, RZ ;  /* 0x00000023ff25723e */ /* 0x000fe400048070ff */
[----:B------:R-:W-:-:S03]  /*5e90*/  PRMT R35, RZ, 0x7610, R35 ;  /* 0x00007610ff237816 */ /* 0x000fc60000000023 */
[----:B------:R2:W-:Y:S01]  /*5ea0*/  @!P5 STG.E.U8 desc[UR20][R24.64], R37 ;  /* 0x000000251800d986 */ /* 0x0005e2000c101114 */
[----:B------:R-:W-:Y:S05]  /*5eb0*/  @P4 BRA `(.L_x_44) ;  /* 0x0000000000044947 */ /* 0x000fea0003800000 */
[----:B------:R3:W5:Y:S02]  /*5ec0*/  LDG.E.U8 R35, desc[UR20][R28.64+0x1] ;  /* 0x000001141c237981 */ /* 0x000764000c1e1100 */
.L_x_44:
[----:B------:R-:W-:Y:S05]  /*5ed0*/  BSYNC B1 ;  /* 0x0000000000017941 */ /* 0x000fea0003800000 */
.L_x_43:
[----:B-----5:R-:W-:Y:S01]  /*5ee0*/  LOP3.LUT R35, R35, 0xff, RZ, 0xc0, !PT ;  /* 0x000000ff23237812 */ /* 0x020fe200078ec0ff */
[----:B------:R-:W-:Y:S01]  /*5ef0*/  BSSY B1, `(.L_x_45) ;  /* 0x0000013000017945 */ /* 0x000fe20003800000 */
[----:B--2---:R-:W-:Y:S02]  /*5f00*/  IADD3 R37, P2, R30, 0x8, RZ ;  /* 0x000000081e257810 */ /* 0x004fe40007f5e0ff */
[----:B------:R-:W-:-:S03]  /*5f10*/  F2FP.F16.E4M3.UNPACK_B R35, R35 ;  /* 0x00000023ff23723e */ /* 0x000fc600020006ff */
[----:B------:R-:W-:Y:S01]  /*5f20*/  IMAD.X R31, RZ, RZ, R31, P2 ;  /* 0x000000ffff1f7224 */ /* 0x000fe200010e061f */
[----:B------:R-:W-:Y:S01]  /*5f30*/  ISETP.GE.AND P2, PT, R39, 0x9, PT ;  /* 0x000000092700780c */ /* 0x000fe20003f46270 */
[----:B------:R-:W-:Y:S02]  /*5f40*/  HADD2.F32 R35, -RZ, R35.H0_H0 ;  /* 0x20000023ff237230 */ /* 0x000fe40000004100 */
[----:B------:R-:W-:Y:S01]  /*5f50*/  IMAD R36, R31, UR6, RZ ;  /* 0x000000061f247c24 */ /* 0x000fe2000f8e02ff */
[----:B------:R-:W-:Y:S01]  /*5f60*/  ISETP.LT.OR P5, PT, R34, 0x1, !P2 ;  /* 0x000000012200780c */ /* 0x000fe200057a1670 */
[----:B------:R-:W-:-:S04]  /*5f70*/  IMAD.WIDE.U32 R32, R37, UR6, R32 ;  /* 0x0000000625207c25 */ /* 0x000fc8000f8e0020 */
[----:B------:R-:W-:Y:S01]  /*5f80*/  FMUL R30, R35, UR31 ;  /* 0x0000001f231e7c20 */ /* 0x000fe20008400000 */
[----:B------:R-:W-:-:S03]  /*5f90*/  IMAD R37, R37, UR7, R36 ;  /* 0x0000000725257c24 */ /* 0x000fc6000f8e0224 */
[----:B------:R-:W-:Y:S01]  /*5fa0*/  FFMA R227, R227, UR32, R30 ;  /* 0x00000020e3e37c23 */ /* 0x000fe2000800001e */
[----:B------:R-:W-:Y:S02]  /*5fb0*/  IADD3 R30, P6, R32, UR8, RZ ;  /* 0x00000008201e7c10 */ /* 0x000fe4000ffde0ff */
[----:B------:R-:W-:Y:S02]  /*5fc0*/  PRMT R32, RZ, 0x7610, R32 ;  /* 0x00007610ff207816 */ /* 0x000fe40000000020 */
[----:B------:R-:W-:Y:S02]  /*5fd0*/  F2FP.SATFINITE.E4M3.F32.PACK_AB_MERGE_C R227, RZ, R227, RZ ;  /* 0x000000e3ffe3723e */ /* 0x000fe400048070ff */
[----:B------:R-:W-:-:S03]  /*5fe0*/  IADD3.X R31, R33, UR9, R37, P6, !PT ;  /* 0x00000009211f7c10 */ /* 0x000fc6000b7fe425 */
[----:B------:R2:W-:Y:S01]  /*5ff0*/  @!P4 STG.E.U8 desc[UR20][R24.64+0x1], R227 ;  /* 0x000001e31800c986 */ /* 0x0005e2000c101114 */
[----:B------:R-:W-:Y:S05]  /*6000*/  @P5 BRA `(.L_x_46) ;  /* 0x0000000000045947 */ /* 0x000fea0003800000 */
[----:B------:R4:W5:Y:S02]  /*6010*/  LDG.E.U8 R32, desc[UR20][R30.64] ;  /* 0x000000141e207981 */ /* 0x000964000c1e1100 */
.L_x_46:
[----:B------:R-:W-:Y:S05]  /*6020*/  BSYNC B1 ;  /* 0x0000000000017941 */ /* 0x000fea0003800000 */
.L_x_45:
[----:B-----5:R-:W-:Y:S01]  /*6030*/  LOP3.LUT R32, R32, 0xff, RZ, 0xc0, !PT ;  /* 0x000000ff20207812 */ /* 0x020fe200078ec0ff */
[----:B------:R-:W-:Y:S01]  /*6040*/  BSSY B1, `(.L_x_47) ;  /* 0x000000b000017945 */ /* 0x000fe20003800000 */
[----:B------:R-:W-:Y:S02]  /*6050*/  ISETP.LT.OR P4, PT, R34, 0x2, !P2 ;  /* 0x000000022200780c */ /* 0x000fe40005781670 */
[----:B------:R-:W-:-:S05]  /*6060*/  F2FP.F16.E4M3.UNPACK_B R32, R32 ;  /* 0x00000020ff20723e */ /* 0x000fca00020006ff */
[----:B------:R-:W-:-:S05]  /*6070*/  HADD2.F32 R32, -RZ, R32.H0_H0 ;  /* 0x20000020ff207230 */ /* 0x000fca0000004100 */
[----:B------:R-:W-:Y:S01]  /*6080*/  FMUL R33, R32, UR31 ;  /* 0x0000001f20217c20 */ /* 0x000fe20008400000 */
[----:B------:R-:W-:-:S03]  /*6090*/  PRMT R32, RZ, 0x7610, R32 ;  /* 0x00007610ff207816 */ /* 0x000fc60000000020 */
[----:B------:R-:W-:-:S05]  /*60a0*/  FFMA R33, R226, UR32, R33 ;  /* 0x00000020e2217c23 */ /* 0x000fca0008000021 */
[----:B------:R-:W-:-:S05]  /*60b0*/  F2FP.SATFINITE.E4M3.F32.PACK_AB_MERGE_C R33, RZ, R33, RZ ;  /* 0x00000021ff21723e */ /* 0x000fca00048070ff */
[----:B------:R0:W-:Y:S01]  /*60c0*/  @!P5 STG.E.U8 desc[UR20][R26.64], R33 ;  /* 0x000000211a00d986 */ /* 0x0001e2000c101114 */
[----:B------:R-:W-:Y:S05]  /*60d0*/  @P4 BRA `(.L_x_48) ;  /* 0x0000000000044947 */ /* 0x000fea0003800000 */
[----:B------:R0:W5:Y:S02]  /*60e0*/  LDG.E.U8 R32, desc[UR20][R30.64+0x1] ;  /* 0x000001141e207981 */ /* 0x000164000c1e1100 */
.L_x_48:
[----:B------:R-:W-:Y:S05]  /*60f0*/  BSYNC B1 ;  /* 0x0000000000017941 */ /* 0x000fea0003800000 */
.L_x_47:
[----:B-----5:R-:W-:Y:S01]  /*6100*/  LOP3.LUT R32, R32, 0xff, RZ, 0xc0, !PT ;  /* 0x000000ff20207812 */ /* 0x020fe200078ec0ff */
[----:B------:R-:W-:Y:S01]  /*6110*/  BSSY B1, `(.L_x_49) ;  /* 0x000000b000017945 */ /* 0x000fe20003800000 */
[----:B------:R-:W-:Y:S02]  /*6120*/  ISETP.LT.OR P5, PT, R34, 0x9, !P1 ;  /* 0x000000092200780c */ /* 0x000fe40004fa1670 */
[----:B------:R-:W-:-:S05]  /*6130*/  F2FP.F16.E4M3.UNPACK_B R32, R32 ;  /* 0x00000020ff20723e */ /* 0x000fca00020006ff */
[----:B------:R-:W-:-:S05]  /*6140*/  HADD2.F32 R32, -RZ, R32.H0_H0 ;  /* 0x20000020ff207230 */ /* 0x000fca0000004100 */
[----:B------:R-:W-:-:S04]  /*6150*/  FMUL R32, R32, UR31 ;  /* 0x0000001f20207c20 */ /* 0x000fc80008400000 */
[----:B------:R-:W-:-:S05]  /*6160*/  FFMA R32, R225, UR32, R32 ;  /* 0x00000020e1207c23 */ /* 0x000fca0008000020 */
[----:B0-----:R-:W-:Y:S02]  /*6170*/  F2FP.SATFINITE.E4M3.F32.PACK_AB_MERGE_C R33, RZ, R32, RZ ;  /* 0x00000020ff21723e */ /* 0x001fe400048070ff */
[----:B------:R-:W-:-:S03]  /*6180*/  PRMT R32, RZ, 0x7610, R32 ;  /* 0x00007610ff207816 */ /* 0x000fc60000000020 */
[----:B------:R0:W-:Y:S01]  /*6190*/  @!P4 STG.E.U8 desc[UR20][R26.64+0x1], R33 ;  /* 0x000001211a00c986 */ /* 0x0001e2000c101114 */
[----:B------:R-:W-:Y:S05]  /*61a0*/  @P5 BRA `(.L_x_50) ;  /* 0x0000000000045947 */ /* 0x000fea0003800000 */
[----:B------:R0:W5:Y:S02]  /*61b0*/  LDG.E.U8 R32, desc[UR20][R28.64+0x8] ;  /* 0x000008141c207981 */ /* 0x000164000c1e1100 */
.L_x_50:
[----:B------:R-:W-:Y:S05]  /*61c0*/  BSYNC B1 ;  /* 0x0000000000017941 */ /* 0x000fea0003800000 */
.L_x_49:
[----:B-----5:R-:W-:Y:S01]  /*61d0*/  LOP3.LUT R32, R32, 0xff, RZ, 0xc0, !PT ;  /* 0x000000ff20207812 */ /* 0x020fe200078ec0ff */
[----:B------:R-:W-:Y:S01]  /*61e0*/  BSSY B1, `(.L_x_51) ;  /* 0x000000b000017945 */ /* 0x000fe20003800000 */
[----:B------:R-:W-:Y:S02]  /*61f0*/  ISETP.LT.OR P4, PT, R34, 0xa, !P1 ;  /* 0x0000000a2200780c */ /* 0x000fe40004f81670 */
[----:B------:R-:W-:-:S05]  /*6200*/  F2FP.F16.E4M3.UNPACK_B R32, R32 ;  /* 0x00000020ff20723e */ /* 0x000fca00020006ff */
[----:B------:R-:W-:-:S05]  /*6210*/  HADD2.F32 R32, -RZ, R32.H0_H0 ;  /* 0x20000020ff207230 */ /* 0x000fca0000004100 */
[----:B0-----:R-:W-:Y:S01]  /*6220*/  FMUL R33, R32, UR31 ;  /* 0x0000001f20217c20 */ /* 0x001fe20008400000 */
[----:B------:R-:W-:-:S03]  /*6230*/  PRMT R32, RZ, 0x7610, R32 ;  /* 0x00007610ff207816 */ /* 0x000fc60000000020 */
[----:B------:R-:W-:-:S05]  /*6240*/  FFMA R33, R224, UR32, R33 ;  /* 0x00000020e0217c23 */ /* 0x000fca0008000021 */
[----:B------:R-:W-:-:S05]  /*6250*/  F2FP.SATFINITE.E4M3.F32.PACK_AB_MERGE_C R33, RZ, R33, RZ ;  /* 0x00000021ff21723e */ /* 0x000fca00048070ff */
[----:B------:R0:W-:Y:S01]  /*6260*/  @!P5 STG.E.U8 desc[UR20][R24.64+0x8], R33 ;  /* 0x000008211800d986 */ /* 0x0001e2000c101114 */
[----:B------:R-:W-:Y:S05]  /*6270*/  @P4 BRA `(.L_x_52) ;  /* 0x0000000000044947 */ /* 0x000fea0003800000 */
[----:B------:R0:W5:Y:S02]  /*6280*/  LDG.E.U8 R32, desc[UR20][R28.64+0x9] ;  /* 0x000009141c207981 */ /* 0x000164000c1e1100 */
.L_x_52:
[----:B------:R-:W-:Y:S05]  /*6290*/  BSYNC B1 ;  /* 0x0000000000017941 */ /* 0x000fea0003800000 */
.L_x_51:
        /* <DEDUP_REMOVED lines=12> */
.L_x_54:
[----:B------:R-:W-:Y:S05]  /*6360*/  BSYNC B1 ;  /* 0x0000000000017941 */ /* 0x000fea0003800000 */
.L_x_53:
        /* <DEDUP_REMOVED lines=12> */
.L_x_56:
[----:B------:R-:W-:Y:S05]  /*6430*/  BSYNC B1 ;  /* 0x0000000000017941 */ /* 0x000fea0003800000 */
.L_x_55:
        /* <DEDUP_REMOVED lines=12> */
.L_x_58:
[----:B------:R-:W-:Y:S05]  /*6500*/  BSYNC B1 ;  /* 0x0000000000017941 */ /* 0x000fea0003800000 */
.L_x_57:
        /* <DEDUP_REMOVED lines=12> */
.L_x_60:
[----:B------:R-:W-:Y:S05]  /*65d0*/  BSYNC B1 ;  /* 0x0000000000017941 */ /* 0x000fea0003800000 */
.L_x_59:
        /* <DEDUP_REMOVED lines=12> */
.L_x_62:
[----:B------:R-:W-:Y:S05]  /*66a0*/  BSYNC B1 ;  /* 0x0000000000017941 */ /* 0x000fea0003800000 */
.L_x_61:
        /* <DEDUP_REMOVED lines=12> */
.L_x_64:
[----:B------:R-:W-:Y:S05]  /*6770*/  BSYNC B1 ;  /* 0x0000000000017941 */ /* 0x000fea0003800000 */
.L_x_63:
        /* <DEDUP_REMOVED lines=12> */
.L_x_66:
[----:B------:R-:W-:Y:S05]  /*6840*/  BSYNC B1 ;  /* 0x0000000000017941 */ /* 0x000fea0003800000 */
.L_x_65:
        /* <DEDUP_REMOVED lines=12> */
.L_x_68:
[----:B------:R-:W-:Y:S05]  /*6910*/  BSYNC B1 ;  /* 0x0000000000017941 */ /* 0x000fea0003800000 */
.L_x_67:
        /* <DEDUP_REMOVED lines=12> */
.L_x_70:
[----:B------:R-:W-:Y:S05]  /*69e0*/  BSYNC B1 ;  /* 0x0000000000017941 */ /* 0x000fea0003800000 */
.L_x_69:
        /* <DEDUP_REMOVED lines=12> */
.L_x_72:
[----:B------:R-:W-:Y:S05]  /*6ab0*/  BSYNC B1 ;  /* 0x0000000000017941 */ /* 0x000fea0003800000 */
.L_x_71:
        /* <DEDUP_REMOVED lines=12> */
.L_x_74:
[----:B------:R-:W-:Y:S05]  /*6b80*/  BSYNC B1 ;  /* 0x0000000000017941 */ /* 0x000fea0003800000 */
.L_x_73:
        /* <DEDUP_REMOVED lines=12> */
.L_x_76:
[----:B------:R-:W-:Y:S05]  /*6c50*/  BSYNC B1 ;  /* 0x0000000000017941 */ /* 0x000fea0003800000 */
.L_x_75:
        /* <DEDUP_REMOVED lines=12> */
.L_x_78:
[----:B------:R-:W-:Y:S05]  /*6d20*/  BSYNC B1 ;  /* 0x0000000000017941 */ /* 0x000fea0003800000 */
.L_x_77:
        /* <DEDUP_REMOVED lines=12> */
.L_x_80:
[----:B------:R-:W-:Y:S05]  /*6df0*/  BSYNC B1 ;  /* 0x0000000000017941 */ /* 0x000fea0003800000 */
.L_x_79:
        /* <DEDUP_REMOVED lines=12> */
.L_x_82:
[----:B------:R-:W-:Y:S05]  /*6ec0*/  BSYNC B1 ;  /* 0x0000000000017941 */ /* 0x000fea0003800000 */
.L_x_81:
        /* <DEDUP_REMOVED lines=12> */
.L_x_84:
[----:B------:R-:W-:Y:S05]  /*6f90*/  BSYNC B1 ;  /* 0x0000000000017941 */ /* 0x000fea0003800000 */
.L_x_83:
        /* <DEDUP_REMOVED lines=12> */
.L_x_86:
[----:B------:R-:W-:Y:S05]  /*7060*/  BSYNC B1 ;  /* 0x0000000000017941 */ /* 0x000fea0003800000 */
.L_x_85:
        /* <DEDUP_REMOVED lines=12> */
.L_x_88:
[----:B------:R-:W-:Y:S05]  /*7130*/  BSYNC B1 ;  /* 0x0000000000017941 */ /* 0x000fea0003800000 */
.L_x_87:
        /* <DEDUP_REMOVED lines=12> */
.L_x_90:
[----:B------:R-:W-:Y:S05]  /*7200*/  BSYNC B1 ;  /* 0x0000000000017941 */ /* 0x000fea0003800000 */
.L_x_89:
        /* <DEDUP_REMOVED lines=12> */
.L_x_92:
[----:B------:R-:W-:Y:S05]  /*72d0*/  BSYNC B1 ;  /* 0x0000000000017941 */ /* 0x000fea0003800000 */
.L_x_91:
        /* <DEDUP_REMOVED lines=12> */
.L_x_94:
[----:B------:R-:W-:Y:S05]  /*73a0*/  BSYNC B1 ;  /* 0x0000000000017941 */ /* 0x000fea0003800000 */
.L_x_93:
        /* <DEDUP_REMOVED lines=12> */
.L_x_96:
[----:B------:R-:W-:Y:S05]  /*7470*/  BSYNC B1 ;  /* 0x0000000000017941 */ /* 0x000fea0003800000 */
.L_x_95:
        /* <DEDUP_REMOVED lines=12> */
.L_x_98:
[----:B------:R-:W-:Y:S05]  /*7540*/  BSYNC B1 ;  /* 0x0000000000017941 */ /* 0x000fea0003800000 */
.L_x_97:
        /* <DEDUP_REMOVED lines=12> */
.L_x_100:
[----:B------:R-:W-:Y:S05]  /*7610*/  BSYNC B1 ;  /* 0x0000000000017941 */ /* 0x000fea0003800000 */
.L_x_99:
        /* <DEDUP_REMOVED lines=12> */
.L_x_102:
[----:B------:R-:W-:Y:S05]  /*76e0*/  BSYNC B1 ;  /* 0x0000000000017941 */ /* 0x000fea0003800000 */
.L_x_101:
        /* <DEDUP_REMOVED lines=12> */
.L_x_104:
[----:B------:R-:W-:Y:S05]  /*77b0*/  BSYNC B1 ;  /* 0x0000000000017941 */ /* 0x000fea0003800000 */
.L_x_103:
        /* <DEDUP_REMOVED lines=12> */
.L_x_106:
[----:B------:R-:W-:Y:S05]  /*7880*/  BSYNC B1 ;  /* 0x0000000000017941 */ /* 0x000fea0003800000 */
.L_x_105:
        /* <DEDUP_REMOVED lines=12> */
.L_x_108:
[----:B------:R-:W-:Y:S05]  /*7950*/  BSYNC B1 ;  /* 0x0000000000017941 */ /* 0x000fea0003800000 */
.L_x_107:
        /* <DEDUP_REMOVED lines=12> */
.L_x_110:
[----:B------:R-:W-:Y:S05]  /*7a20*/  BSYNC B1 ;  /* 0x0000000000017941 */ /* 0x000fea0003800000 */
.L_x_109:
        /* <DEDUP_REMOVED lines=12> */
.L_x_112:
[----:B------:R-:W-:Y:S05]  /*7af0*/  BSYNC B1 ;  /* 0x0000000000017941 */ /* 0x000fea0003800000 */
.L_x_111:
        /* <DEDUP_REMOVED lines=12> */
.L_x_114:
[----:B------:R-:W-:Y:S05]  /*7bc0*/  BSYNC B1 ;  /* 0x0000000000017941 */ /* 0x000fea0003800000 */
.L_x_113:
        /* <DEDUP_REMOVED lines=12> */
.L_x_116:
[----:B------:R-:W-:Y:S05]  /*7c90*/  BSYNC B1 ;  /* 0x0000000000017941 */ /* 0x000fea0003800000 */
.L_x_115:
        /* <DEDUP_REMOVED lines=12> */
.L_x_118:
[----:B------:R-:W-:Y:S05]  /*7d60*/  BSYNC B1 ;  /* 0x0000000000017941 */ /* 0x000fea0003800000 */
.L_x_117:
        /* <DEDUP_REMOVED lines=12> */
.L_x_120:
[----:B------:R-:W-:Y:S05]  /*7e30*/  BSYNC B1 ;  /* 0x0000000000017941 */ /* 0x000fea0003800000 */
.L_x_119:
        /* <DEDUP_REMOVED lines=12> */
.L_x_122:
[----:B------:R-:W-:Y:S05]  /*7f00*/  BSYNC B1 ;  /* 0x0000000000017941 */ /* 0x000fea0003800000 */
.L_x_121:
        /* <DEDUP_REMOVED lines=12> */
.L_x_124:
[----:B------:R-:W-:Y:S05]  /*7fd0*/  BSYNC B1 ;  /* 0x0000000000017941 */ /* 0x000fea0003800000 */
.L_x_123:
        /* <DEDUP_REMOVED lines=12> */
.L_x_126:
[----:B------:R-:W-:Y:S05]  /*80a0*/  BSYNC B1 ;  /* 0x0000000000017941 */ /* 0x000fea0003800000 */
.L_x_125:
        /* <DEDUP_REMOVED lines=12> */
.L_x_128:
[----:B------:R-:W-:Y:S05]  /*8170*/  BSYNC B1 ;  /* 0x0000000000017941 */ /* 0x000fea0003800000 */
.L_x_127:
        /* <DEDUP_REMOVED lines=12> */
.L_x_130:
[----:B------:R-:W-:Y:S05]  /*8240*/  BSYNC B1 ;  /* 0x0000000000017941 */ /* 0x000fea0003800000 */
.L_x_129:
        /* <DEDUP_REMOVED lines=12> */
.L_x_132:
[----:B------:R-:W-:Y:S05]  /*8310*/  BSYNC B1 ;  /* 0x0000000000017941 */ /* 0x000fea0003800000 */
.L_x_131:
        /* <DEDUP_REMOVED lines=12> */
.L_x_134:
[----:B------:R-:W-:Y:S05]  /*83e0*/  BSYNC B1 ;  /* 0x0000000000017941 */ /* 0x000fea0003800000 */
.L_x_133:
        /* <DEDUP_REMOVED lines=12> */
.L_x_136:
[----:B------:R-:W-:Y:S05]  /*84b0*/  BSYNC B1 ;  /* 0x0000000000017941 */ /* 0x000fea0003800000 */
.L_x_135:
        /* <DEDUP_REMOVED lines=12> */
.L_x_138:
[----:B------:R-:W-:Y:S05]  /*8580*/  BSYNC B1 ;  /* 0x0000000000017941 */ /* 0x000fea0003800000 */
.L_x_137:
        /* <DEDUP_REMOVED lines=12> */
.L_x_140:
[----:B------:R-:W-:Y:S05]  /*8650*/  BSYNC B1 ;  /* 0x0000000000017941 */ /* 0x000fea0003800000 */
.L_x_139:
        /* <DEDUP_REMOVED lines=12> */
.L_x_142:
[----:B------:R-:W-:Y:S05]  /*8720*/  BSYNC B1 ;  /* 0x0000000000017941 */ /* 0x000fea0003800000 */
.L_x_141:
        /* <DEDUP_REMOVED lines=12> */
.L_x_144:
[----:B------:R-:W-:Y:S05]  /*87f0*/  BSYNC B1 ;  /* 0x0000000000017941 */ /* 0x000fea0003800000 */
.L_x_143:
        /* <DEDUP_REMOVED lines=12> */
.L_x_146:
[----:B------:R-:W-:Y:S05]  /*88c0*/  BSYNC B1 ;  /* 0x0000000000017941 */ /* 0x000fea0003800000 */
.L_x_145:
        /* <DEDUP_REMOVED lines=12> */
.L_x_148:
[----:B------:R-:W-:Y:S05]  /*8990*/  BSYNC B1 ;  /* 0x0000000000017941 */ /* 0x000fea0003800000 */
.L_x_147:
        /* <DEDUP_REMOVED lines=12> */
.L_x_150:
[----:B------:R-:W-:Y:S05]  /*8a60*/  BSYNC B1 ;  /* 0x0000000000017941 */ /* 0x000fea0003800000 */
.L_x_149:
        /* <DEDUP_REMOVED lines=12> */
.L_x_152:
[----:B------:R-:W-:Y:S05]  /*8b30*/  BSYNC B1 ;  /* 0x0000000000017941 */ /* 0x000fea0003800000 */
.L_x_151:
        /* <DEDUP_REMOVED lines=12> */
.L_x_154:
[----:B------:R-:W-:Y:S05]  /*8c00*/  BSYNC B1 ;  /* 0x0000000000017941 */ /* 0x000fea0003800000 */
.L_x_153:
        /* <DEDUP_REMOVED lines=12> */
.L_x_156:
[----:B------:R-:W-:Y:S05]  /*8cd0*/  BSYNC B1 ;  /* 0x0000000000017941 */ /* 0x000fea0003800000 */
.L_x_155:
        /* <DEDUP_REMOVED lines=12> */
.L_x_158:
[----:B------:R-:W-:Y:S05]  /*8da0*/  BSYNC B1 ;  /* 0x0000000000017941 */ /* 0x000fea0003800000 */
.L_x_157:
        /* <DEDUP_REMOVED lines=12> */
.L_x_160:
[----:B------:R-:W-:Y:S05]  /*8e70*/  BSYNC B1 ;  /* 0x0000000000017941 */ /* 0x000fea0003800000 */
.L_x_159:
        /* <DEDUP_REMOVED lines=12> */
.L_x_162:
[----:B------:R-:W-:Y:S05]  /*8f40*/  BSYNC B1 ;  /* 0x0000000000017941 */ /* 0x000fea0003800000 */
.L_x_161:
        /* <DEDUP_REMOVED lines=12> */
.L_x_164:
[----:B------:R-:W-:Y:S05]  /*9010*/  BSYNC B1 ;  /* 0x0000000000017941 */ /* 0x000fea0003800000 */
.L_x_163:
        /* <DEDUP_REMOVED lines=12> */
.L_x_166:
[----:B------:R-:W-:Y:S05]  /*90e0*/  BSYNC B1 ;  /* 0x0000000000017941 */ /* 0x000fea0003800000 */
.L_x_165:
        /* <DEDUP_REMOVED lines=12> */
.L_x_168:
[----:B------:R-:W-:Y:S05]  /*91b0*/  BSYNC B1 ;  /* 0x0000000000017941 */ /* 0x000fea0003800000 */
.L_x_167:
        /* <DEDUP_REMOVED lines=12> */
.L_x_170:
[----:B------:R-:W-:Y:S05]  /*9280*/  BSYNC B1 ;  /* 0x0000000000017941 */ /* 0x000fea0003800000 */
.L_x_169:
        /* <DEDUP_REMOVED lines=12> */
.L_x_172:
[----:B------:R-:W-:Y:S05]  /*9350*/  BSYNC B1 ;  /* 0x0000000000017941 */ /* 0x000fea0003800000 */
.L_x_171:
        /* <DEDUP_REMOVED lines=12> */
.L_x_174:
[----:B------:R-:W-:Y:S05]  /*9420*/  BSYNC B1 ;  /* 0x0000000000017941 */ /* 0x000fea0003800000 */
.L_x_173:
        /* <DEDUP_REMOVED lines=12> */
.L_x_176:
[----:B------:R-:W-:Y:S05]  /*94f0*/  BSYNC B1 ;  /* 0x0000000000017941 */ /* 0x000fea0003800000 */
.L_x_175:
        /* <DEDUP_REMOVED lines=12> */
.L_x_178:
[----:B------:R-:W-:Y:S05]  /*95c0*/  BSYNC B1 ;  /* 0x0000000000017941 */ /* 0x000fea0003800000 */
.L_x_177:
        /* <DEDUP_REMOVED lines=12> */
.L_x_180:
[----:B------:R-:W-:Y:S05]  /*9690*/  BSYNC B1 ;  /* 0x0000000000017941 */ /* 0x000fea0003800000 */
.L_x_179:
        /* <DEDUP_REMOVED lines=12> */
.L_x_182:
[----:B------:R-:W-:Y:S05]  /*9760*/  BSYNC B1 ;  /* 0x0000000000017941 */ /* 0x000fea0003800000 */
.L_x_181:
        /* <DEDUP_REMOVED lines=12> */
.L_x_184:
[----:B------:R-:W-:Y:S05]  /*9830*/  BSYNC B1 ;  /* 0x0000000000017941 */ /* 0x000fea0003800000 */
.L_x_183:
        /* <DEDUP_REMOVED lines=12> */
.L_x_186:
[----:B------:R-:W-:Y:S05]  /*9900*/  BSYNC B1 ;  /* 0x0000000000017941 */ /* 0x000fea0003800000 */
.L_x_185:
        /* <DEDUP_REMOVED lines=12> */
.L_x_188:
[----:B------:R-:W-:Y:S05]  /*99d0*/  BSYNC B1 ;  /* 0x0000000000017941 */ /* 0x000fea0003800000 */
.L_x_187:
        /* <DEDUP_REMOVED lines=12> */
.L_x_190:
[----:B------:R-:W-:Y:S05]  /*9aa0*/  BSYNC B1 ;  /* 0x0000000000017941 */ /* 0x000fea0003800000 */
.L_x_189:
        /* <DEDUP_REMOVED lines=12> */
.L_x_192:
[----:B------:R-:W-:Y:S05]  /*9b70*/  BSYNC B1 ;  /* 0x0000000000017941 */ /* 0x000fea0003800000 */
.L_x_191:
        /* <DEDUP_REMOVED lines=12> */
.L_x_194:
[----:B------:R-:W-:Y:S05]  /*9c40*/  BSYNC B1 ;  /* 0x0000000000017941 */ /* 0x000fea0003800000 */
.L_x_193:
        /* <DEDUP_REMOVED lines=12> */
.L_x_196:
[----:B------:R-:W-:Y:S05]  /*9d10*/  BSYNC B1 ;  /* 0x0000000000017941 */ /* 0x000fea0003800000 */
.L_x_195:
[----:B-----5:R-:W-:Y:S01]  /*9d20*/  LOP3.LUT R32, R32, 0xff, RZ, 0xc0, !PT ;  /* 0x000000ff20207812 */ /* 0x020fe200078ec0ff */
[----:B------:R-:W-:Y:S01]  /*9d30*/  BSSY B1, `(.L_x_197) ;  /* 0x000000b000017945 */ /* 0x000fe20003800000 */
[----:B------:R-:W-:Y:S02]  /*9d40*/  ISETP.LT.OR P5, PT, R34, 0x99, !P2 ;  /* 0x000000992200780c */ /* 0x000fe400057a1670 */
[----:B------:R-:W-:-:S05]  /*9d50*/  F2FP.F16.E4M3.UNPACK_B R32, R32 ;  /* 0x00000020ff20723e */ /* 0x000fca00020006ff */
[----:B------:R-:W-:-:S05]  /*9d60*/  HADD2.F32 R32, -RZ, R32.H0_H0 ;  /* 0x20000020ff207230 */ /* 0x000fca0000004100 */
[----:B------:R-:W-:-:S04]  /*9d70*/  FMUL R32, R32, UR31 ;  /* 0x0000001f20207c20 */ /* 0x000fc80008400000 */
[----:B------:R-:W-:Y:S01]  /*9d80*/  FFMA R32, R23, UR32, R32 ;  /* 0x0000002017207c23 */ /* 0x000fe20008000020 */
[----:B------:R-:W-:-:S04]  /*9d90*/  PRMT R23, RZ, 0x7610, R23 ;  /* 0x00007610ff177816 */ /* 0x000fc80000000017 */
[----:B0-----:R-:W-:-:S05]  /*9da0*/  F2FP.SATFINITE.E4M3.F32.PACK_AB_MERGE_C R33, RZ, R32, RZ ;  /* 0x00000020ff21723e */ /* 0x001fca00048070ff */
[----:B------:R0:W-:Y:S01]  /*9db0*/  @!P4 STG.E.U8 desc[UR20][R24.64+0x99], R33 ;  /* 0x000099211800c986 */ /* 0x0001e2000c101114 */
[----:B------:R-:W-:Y:S05]  /*9dc0*/  @P5 BRA `(.L_x_198) ;  /* 0x0000000000045947 */ /* 0x000fea0003800000 */
[----:B------:R0:W5:Y:S02]  /*9dd0*/  LDG.E.U8 R23, desc[UR20][R30.64+0x98] ;  /* 0x000098141e177981 */ /* 0x000164000c1e1100 */
.L_x_198:
[----:B------:R-:W-:Y:S05]  /*9de0*/  BSYNC B1 ;  /* 0x0000000000017941 */ /* 0x000fea0003800000 */
.L_x_197:
        /* <DEDUP_REMOVED lines=8> */
[----:B------:R-:W-:-:S05]  /*9e70*/  F2FP.SATFINITE.E4M3.F32.PACK_AB_MERGE_C R23, RZ, R23, RZ ;  /* 0x00000017ff17723e */ /* 0x000fca00048070ff */
[----:B------:R0:W-:Y:S01]  /*9e80*/  @!P5 STG.E.U8 desc[UR20][R26.64+0x98], R23 ;  /* 0x000098171a00d986 */ /* 0x0001e2000c101114 */
[----:B------:R-:W-:Y:S05]  /*9e90*/  @P4 BRA `(.L_x_200) ;  /* 0x0000000000044947 */ /* 0x000fea0003800000 */
[----:B------:R0:W5:Y:S02]  /*9ea0*/  LDG.E.U8 R22, desc[UR20][R30.64+0x99] ;  /* 0x000099141e167981 */ /* 0x000164000c1e1100 */
.L_x_200:
[----:B------:R-:W-:Y:S05]  /*9eb0*/  BSYNC B1 ;  /* 0x0000000000017941 */ /* 0x000fea0003800000 */
.L_x_199:
        /* <DEDUP_REMOVED lines=12> */
.L_x_202:
[----:B------:R-:W-:Y:S05]  /*9f80*/  BSYNC B1 ;  /* 0x0000000000017941 */ /* 0x000fea0003800000 */
.L_x_201:
        /* <DEDUP_REMOVED lines=12> */
.L_x_204:
[----:B------:R-:W-:Y:S05]  /*a050*/  BSYNC B1 ;  /* 0x0000000000017941 */ /* 0x000fea0003800000 */
.L_x_203:
        /* <DEDUP_REMOVED lines=12> */
.L_x_206:
[----:B------:R-:W-:Y:S05]  /*a120*/  BSYNC B1 ;  /* 0x0000000000017941 */ /* 0x000fea0003800000 */
.L_x_205:
        /* <DEDUP_REMOVED lines=12> */
.L_x_208:
[----:B------:R-:W-:Y:S05]  /*a1f0*/  BSYNC B1 ;  /* 0x0000000000017941 */ /* 0x000fea0003800000 */
.L_x_207:
        /* <DEDUP_REMOVED lines=12> */
.L_x_210:
[----:B------:R-:W-:Y:S05]  /*a2c0*/  BSYNC B1 ;  /* 0x0000000000017941 */ /* 0x000fea0003800000 */
.L_x_209:
        /* <DEDUP_REMOVED lines=12> */
.L_x_212:
[----:B------:R-:W-:Y:S05]  /*a390*/  BSYNC B1 ;  /* 0x0000000000017941 */ /* 0x000fea0003800000 */
.L_x_211:
        /* <DEDUP_REMOVED lines=12> */
.L_x_214:
[----:B------:R-:W-:Y:S05]  /*a460*/  BSYNC B1 ;  /* 0x0000000000017941 */ /* 0x000fea0003800000 */
.L_x_213:
        /* <DEDUP_REMOVED lines=12> */
.L_x_216:
[----:B------:R-:W-:Y:S05]  /*a530*/  BSYNC B1 ;  /* 0x0000000000017941 */ /* 0x000fea0003800000 */
.L_x_215:
        /* <DEDUP_REMOVED lines=12> */
.L_x_218:
[----:B------:R-:W-:Y:S05]  /*a600*/  BSYNC B1 ;  /* 0x0000000000017941 */ /* 0x000fea0003800000 */
.L_x_217:
        /* <DEDUP_REMOVED lines=12> */
.L_x_220:
[----:B------:R-:W-:Y:S05]  /*a6d0*/  BSYNC B1 ;  /* 0x0000000000017941 */ /* 0x000fea0003800000 */
.L_x_219:
        /* <DEDUP_REMOVED lines=12> */
.L_x_222:
[----:B------:R-:W-:Y:S05]  /*a7a0*/  BSYNC B1 ;  /* 0x0000000000017941 */ /* 0x000fea0003800000 */
.L_x_221:
        /* <DEDUP_REMOVED lines=12> */
.L_x_224:
[----:B------:R-:W-:Y:S05]  /*a870*/  BSYNC B1 ;  /* 0x0000000000017941 */ /* 0x000fea0003800000 */
.L_x_223:
        /* <DEDUP_REMOVED lines=12> */
.L_x_226:
[----:B------:R-:W-:Y:S05]  /*a940*/  BSYNC B1 ;  /* 0x0000000000017941 */ /* 0x000fea0003800000 */
.L_x_225:
        /* <DEDUP_REMOVED lines=12> */
.L_x_228:
[----:B------:R-:W-:Y:S05]  /*aa10*/  BSYNC B1 ;  /* 0x0000000000017941 */ /* 0x000fea0003800000 */
.L_x_227:
        /* <DEDUP_REMOVED lines=12> */
.L_x_230:
[----:B------:R-:W-:Y:S05]  /*aae0*/  BSYNC B1 ;  /* 0x0000000000017941 */ /* 0x000fea0003800000 */
.L_x_229:
        /* <DEDUP_REMOVED lines=12> */
.L_x_232:
[----:B------:R-:W-:Y:S05]  /*abb0*/  BSYNC B1 ;  /* 0x0000000000017941 */ /* 0x000fea0003800000 */
.L_x_231:
        /* <DEDUP_REMOVED lines=12> */
.L_x_234:
[----:B------:R-:W-:Y:S05]  /*ac80*/  BSYNC B1 ;  /* 0x0000000000017941 */ /* 0x000fea0003800000 */
.L_x_233:
        /* <DEDUP_REMOVED lines=12> */
.L_x_236:
[----:B------:R-:W-:Y:S05]  /*ad50*/  BSYNC B1 ;  /* 0x0000000000017941 */ /* 0x000fea0003800000 */
.L_x_235:
        /* <DEDUP_REMOVED lines=12> */
.L_x_238:
[----:B------:R-:W-:Y:S05]  /*ae20*/  BSYNC B1 ;  /* 0x0000000000017941 */ /* 0x000fea0003800000 */
.L_x_237:
        /* <DEDUP_REMOVED lines=12> */
.L_x_240:
[----:B------:R-:W-:Y:S05]  /*aef0*/  BSYNC B1 ;  /* 0x0000000000017941 */ /* 0x000fea0003800000 */
.L_x_239:
[----:B-----5:R-:W-:Y:S01]  /*af00*/  LOP3.LUT R2, R2, 0xff, RZ, 0xc0, !PT ;  /* 0x000000ff02027812 */ /* 0x020fe200078ec0ff */
[----:B------:R-:W-:Y:S01]  /*af10*/  BSSY B1, `(.L_x_241) ;  /* 0x000000b000017945 */ /* 0x000fe20003800000 */
[----:B------:R-:W-:Y:S02]  /*af20*/  ISETP.LT.OR P5, PT, R34, 0xc9, !P1 ;  /* 0x000000c92200780c */ /* 0x000fe40004fa1670 */
[----:B------:R-:W-:-:S05]  /*af30*/  F2FP.F16.E4M3.UNPACK_B R2, R2 ;  /* 0x00000002ff02723e */ /* 0x000fca00020006ff */
[----:B------:R-:W-:-:S05]  /*af40*/  HADD2.F32 R2, -RZ, R2.H0_H0 ;  /* 0x20000002ff027230 */ /* 0x000fca0000004100 */
[----:B0-----:R-:W-:-:S04]  /*af50*/  FMUL R3, R2, UR31 ;  /* 0x0000001f02037c20 */ /* 0x001fc80008400000 */
[----:B------:R-:W-:Y:S01]  /*af60*/  FFMA R3, R0, UR32, R3 ;  /* 0x0000002000037c23 */ /* 0x000fe20008000003 */
[----:B------:R-:W-:-:S04]  /*af70*/  PRMT R0, RZ, 0x7610, R0 ;  /* 0x00007610ff007816 */ /* 0x000fc80000000000 */
[----:B------:R-:W-:-:S05]  /*af80*/  F2FP.SATFINITE.E4M3.F32.PACK_AB_MERGE_C R3, RZ, R3, RZ ;  /* 0x00000003ff03723e */ /* 0x000fca00048070ff */
[----:B------:R0:W-:Y:S01]  /*af90*/  @!P4 STG.E.U8 desc[UR20][R26.64+0xc1], R3 ;  /* 0x0000c1031a00c986 */ /* 0x0001e2000c101114 */
[----:B------:R-:W-:Y:S05]  /*afa0*/  @P5 BRA `(.L_x_242) ;  /* 0x0000000000045947 */ /* 0x000fea0003800000 */
[----:B------:R0:W5:Y:S02]  /*afb0*/  LDG.E.U8 R0, desc[UR20][R28.64+0xc8] ;  /* 0x0000c8141c007981 */ /* 0x000164000c1e1100 */
.L_x_242:
[----:B------:R-:W-:Y:S05]  /*afc0*/  BSYNC B1 ;  /* 0x0000000000017941 */ /* 0x000fea0003800000 */
.L_x_241:
[----:B------:R-:W2:Y:S01]  /*afd0*/  LDL.LU R2, [R1] ;  /* 0x0000000001027983 */ /* 0x000ea20000300800 */
[----:B-----5:R-:W-:Y:S01]  /*afe0*/  LOP3.LUT R0, R0, 0xff, RZ, 0xc0, !PT ;  /* 0x000000ff00007812 */ /* 0x020fe200078ec0ff */
[----:B------:R-:W-:Y:S01]  /*aff0*/  BSSY B1, `(.L_x_243) ;  /* 0x000000b000017945 */ /* 0x000fe20003800000 */
[----:B------:R-:W-:Y:S02]  /*b000*/  ISETP.LT.OR P4, PT, R34, 0xca, !P1 ;  /* 0x000000ca2200780c */ /* 0x000fe40004f81670 */
[----:B------:R-:W-:-:S05]  /*b010*/  F2FP.F16.E4M3.UNPACK_B R0, R0 ;  /* 0x00000000ff00723e */ /* 0x000fca00020006ff */
[----:B------:R-:W-:-:S05]  /*b020*/  HADD2.F32 R0, -RZ, R0.H0_H0 ;  /* 0x20000000ff007230 */ /* 0x000fca0000004100 */
[----:B------:R-:W-:-:S04]  /*b030*/  FMUL R0, R0, UR31 ;  /* 0x0000001f00007c20 */ /* 0x000fc80008400000 */
[----:B--2---:R-:W-:-:S05]  /*b040*/  FFMA R0, R2, UR32, R0 ;  /* 0x0000002002007c23 */ /* 0x004fca0008000000 */
[----:B0-----:R-:W-:Y:S02]  /*b050*/  F2FP.SATFINITE.E4M3.F32.PACK_AB_MERGE_C R3, RZ, R0, RZ ;  /* 0x00000000ff03723e */ /* 0x001fe400048070ff */
[----:B------:R-:W-:-:S03]  /*b060*/  PRMT R0, RZ, 0x7610, R0 ;  /* 0x00007610ff007816 */ /* 0x000fc60000000000 */
[----:B------:R0:W-:Y:S01]  /*b070*/  @!P5 STG.E.U8 desc[UR20][R24.64+0xc8], R3 ;  /* 0x0000c8031800d986 */ /* 0x0001e2000c101114 */
[----:B------:R-:W-:Y:S05]  /*b080*/  @P4 BRA `(.L_x_244) ;  /* 0x0000000000044947 */ /* 0x000fea0003800000 */
[----:B------:R2:W5:Y:S02]  /*b090*/  LDG.E.U8 R0, desc[UR20][R28.64+0xc9] ;  /* 0x0000c9141c007981 */ /* 0x000564000c1e1100 */
.L_x_244:
[----:B------:R-:W-:Y:S05]  /*b0a0*/  BSYNC B1 ;  /* 0x0000000000017941 */ /* 0x000fea0003800000 */
.L_x_243:
[----:B------:R-:W3:Y:S01]  /*b0b0*/  LDL.LU R2, [R1+0x4] ;  /* 0x0000040001027983 */ /* 0x000ee20000300800 */
[----:B-----5:R-:W-:Y:S01]  /*b0c0*/  LOP3.LUT R0, R0, 0xff, RZ, 0xc0, !PT ;  /* 0x000000ff00007812 */ /* 0x020fe200078ec0ff */
[----:B------:R-:W-:Y:S01]  /*b0d0*/  BSSY B1, `(.L_x_245) ;  /* 0x000000b000017945 */ /* 0x000fe20003800000 */
[----:B------:R-:W-:Y:S02]  /*b0e0*/  ISETP.LT.OR P5, PT, R34, 0xc9, !P2 ;  /* 0x000000c92200780c */ /* 0x000fe400057a1670 */
[----:B------:R-:W-:-:S05]  /*b0f0*/  F2FP.F16.E4M3.UNPACK_B R0, R0 ;  /* 0x00000000ff00723e */ /* 0x000fca00020006ff */
[----:B------:R-:W-:-:S05]  /*b100*/  HADD2.F32 R0, -RZ, R0.H0_H0 ;  /* 0x20000000ff007230 */ /* 0x000fca0000004100 */
[----:B------:R-:W-:-:S04]  /*b110*/  FMUL R0, R0, UR31 ;  /* 0x0000001f00007c20 */ /* 0x000fc80008400000 */
[----:B---3--:R-:W-:-:S05]  /*b120*/  FFMA R0, R2, UR32, R0 ;  /* 0x0000002002007c23 */ /* 0x008fca0008000000 */
[----:B0-----:R-:W-:Y:S02]  /*b130*/  F2FP.SATFINITE.E4M3.F32.PACK_AB_MERGE_C R3, RZ, R0, RZ ;  /* 0x00000000ff03723e */ /* 0x001fe400048070ff */
[----:B------:R-:W-:-:S03]  /*b140*/  PRMT R0, RZ, 0x7610, R0 ;  /* 0x00007610ff007816 */ /* 0x000fc60000000000 */
[----:B------:R0:W-:Y:S01]  /*b150*/  @!P4 STG.E.U8 desc[UR20][R24.64+0xc9], R3 ;  /* 0x0000c9031800c986 */ /* 0x0001e2000c101114 */
[----:B------:R-:W-:Y:S05]  /*b160*/  @P5 BRA `(.L_x_246) ;  /* 0x0000000000045947 */ /* 0x000fea0003800000 */
[----:B------:R3:W5:Y:S02]  /*b170*/  LDG.E.U8 R0, desc[UR20][R30.64+0xc8] ;  /* 0x0000c8141e007981 */ /* 0x000764000c1e1100 */
.L_x_246:
[----:B------:R-:W-:Y:S05]  /*b180*/  BSYNC B1 ;  /* 0x0000000000017941 */ /* 0x000fea0003800000 */
.L_x_245:
[----:B------:R-:W2:Y:S01]  /*b190*/  LDL.LU R2, [R1+0x8] ;  /* 0x0000080001027983 */ /* 0x000ea20000300800 */
        /* <DEDUP_REMOVED lines=12> */
.L_x_248:
[----:B------:R-:W-:Y:S05]  /*b260*/  BSYNC B1 ;  /* 0x0000000000017941 */ /* 0x000fea0003800000 */
.L_x_247:
        /* <DEDUP_REMOVED lines=13> */
.L_x_250:
[----:B------:R-:W-:Y:S05]  /*b340*/  BSYNC B1 ;  /* 0x0000000000017941 */ /* 0x000fea0003800000 */
.L_x_249:
        /* <DEDUP_REMOVED lines=13> */
.L_x_252:
[----:B------:R-:W-:Y:S05]  /*b420*/  BSYNC B1 ;  /* 0x0000000000017941 */ /* 0x000fea0003800000 */
.L_x_251:
        /* <DEDUP_REMOVED lines=13> */
.L_x_254:
[----:B------:R-:W-:Y:S05]  /*b500*/  BSYNC B1 ;  /* 0x0000000000017941 */ /* 0x000fea0003800000 */
.L_x_253:
        /* <DEDUP_REMOVED lines=13> */
.L_x_256:
[----:B------:R-:W-:Y:S05]  /*b5e0*/  BSYNC B1 ;  /* 0x0000000000017941 */ /* 0x000fea0003800000 */
.L_x_255:
        /* <DEDUP_REMOVED lines=13> */
.L_x_258:
[----:B------:R-:W-:Y:S05]  /*b6c0*/  BSYNC B1 ;  /* 0x0000000000017941 */ /* 0x000fea0003800000 */
.L_x_257:
        /* <DEDUP_REMOVED lines=13> */
.L_x_260:
[----:B------:R-:W-:Y:S05]  /*b7a0*/  BSYNC B1 ;  /* 0x0000000000017941 */ /* 0x000fea0003800000 */
.L_x_259:
        /* <DEDUP_REMOVED lines=13> */
.L_x_262:
[----:B------:R-:W-:Y:S05]  /*b880*/  BSYNC B1 ;  /* 0x0000000000017941 */ /* 0x000fea0003800000 */
.L_x_261:
        /* <DEDUP_REMOVED lines=13> */
.L_x_264:
[----:B------:R-:W-:Y:S05]  /*b960*/  BSYNC B1 ;  /* 0x0000000000017941 */ /* 0x000fea0003800000 */
.L_x_263:
        /* <DEDUP_REMOVED lines=13> */
.L_x_266:
[----:B------:R-:W-:Y:S05]  /*ba40*/  BSYNC B1 ;  /* 0x0000000000017941 */ /* 0x000fea0003800000 */
.L_x_265:
        /* <DEDUP_REMOVED lines=13> */
.L_x_268:
[----:B------:R-:W-:Y:S05]  /*bb20*/  BSYNC B1 ;  /* 0x0000000000017941 */ /* 0x000fea0003800000 */
.L_x_267:
        /* <DEDUP_REMOVED lines=13> */
.L_x_270:
[----:B------:R-:W-:Y:S05]  /*bc00*/  BSYNC B1 ;  /* 0x0000000000017941 */ /* 0x000fea0003800000 */
.L_x_269:
        /* <DEDUP_REMOVED lines=13> */
.L_x_272:
[----:B------:R-:W-:Y:S05]  /*bce0*/  BSYNC B1 ;  /* 0x0000000000017941 */ /* 0x000fea0003800000 */
.L_x_271:
        /* <DEDUP_REMOVED lines=13> */
.L_x_274:
[----:B------:R-:W-:Y:S05]  /*bdc0*/  BSYNC B1 ;  /* 0x0000000000017941 */ /* 0x000fea0003800000 */
.L_x_273:
        /* <DEDUP_REMOVED lines=13> */
.L_x_276:
[----:B------:R-:W-:Y:S05]  /*bea0*/  BSYNC B1 ;  /* 0x0000000000017941 */ /* 0x000fea0003800000 */
.L_x_275:
        /* <DEDUP_REMOVED lines=13> */
.L_x_278:
[----:B------:R-:W-:Y:S05]  /*bf80*/  BSYNC B1 ;  /* 0x0000000000017941 */ /* 0x000fea0003800000 */
.L_x_277:
        /* <DEDUP_REMOVED lines=13> */
.L_x_280:
[----:B------:R-:W-:Y:S05]  /*c060*/  BSYNC B1 ;  /* 0x0000000000017941 */ /* 0x000fea0003800000 */
.L_x_279:
        /* <DEDUP_REMOVED lines=13> */
.L_x_282:
[----:B------:R-:W-:Y:S05]  /*c140*/  BSYNC B1 ;  /* 0x0000000000017941 */ /* 0x000fea0003800000 */
.L_x_281:
        /* <DEDUP_REMOVED lines=13> */
.L_x_284:
[----:B------:R-:W-:Y:S05]  /*c220*/  BSYNC B1 ;  /* 0x0000000000017941 */ /* 0x000fea0003800000 */
.L_x_283:
        /* <DEDUP_REMOVED lines=13> */
.L_x_286:
[----:B------:R-:W-:Y:S05]  /*c300*/  BSYNC B1 ;  /* 0x0000000000017941 */ /* 0x000fea0003800000 */
.L_x_285:
        /* <DEDUP_REMOVED lines=13> */
.L_x_288:
[----:B------:R-:W-:Y:S05]  /*c3e0*/  BSYNC B1 ;  /* 0x0000000000017941 */ /* 0x000fea0003800000 */
.L_x_287:
        /* <DEDUP_REMOVED lines=13> */
.L_x_290:
[----:B------:R-:W-:Y:S05]  /*c4c0*/  BSYNC B1 ;  /* 0x0000000000017941 */ /* 0x000fea0003800000 */
.L_x_289:
        /* <DEDUP_REMOVED lines=13> */
.L_x_292:
[----:B------:R-:W-:Y:S05]  /*c5a0*/  BSYNC B1 ;  /* 0x0000000000017941 */ /* 0x000fea0003800000 */
.L_x_291:
        /* <DEDUP_REMOVED lines=13> */
.L_x_294:
[----:B------:R-:W-:Y:S05]  /*c680*/  BSYNC B1 ;  /* 0x0000000000017941 */ /* 0x000fea0003800000 */
.L_x_293:
        /* <DEDUP_REMOVED lines=13> */
.L_x_296:
[----:B------:R-:W-:Y:S05]  /*c760*/  BSYNC B1 ;  /* 0x0000000000017941 */ /* 0x000fea0003800000 */
.L_x_295:
[----:B------:R-:W-:Y:S05]  /*c770*/  @P2 BRA `(.L_x_297) ;  /* 0x00000020009c2947 */ /* 0x000fea0003800000 */
[----:B------:R-:W2:Y:S01]  /*c780*/  LDL.LU R2, [R1+0x6c] ;  /* 0x00006c0001027983 */ /* 0x000ea20000300800 */
[----:B-----5:R-:W-:-:S04]  /*c790*/  LOP3.LUT R0, R0, 0xff, RZ, 0xc0, !PT ;  /* 0x000000ff00007812 */ /* 0x020fc800078ec0ff */
[----:B------:R-:W-:-:S05]  /*c7a0*/  F2FP.F16.E4M3.UNPACK_B R0, R0 ;  /* 0x00000000ff00723e */ /* 0x000fca00020006ff */
[----:B------:R-:W-:-:S05]  /*c7b0*/  HADD2.F32 R0, -RZ, R0.H0_H0 ;  /* 0x20000000ff007230 */ /* 0x000fca0000004100 */
[----:B------:R-:W-:-:S04]  /*c7c0*/  FMUL R0, R0, UR31 ;  /* 0x0000001f00007c20 */ /* 0x000fc80008400000 */
[----:B--2---:R-:W-:-:S05]  /*c7d0*/  FFMA R0, R2, UR32, R0 ;  /* 0x0000002002007c23 */ /* 0x004fca0008000000 */
[----:B0-----:R-:W-:-:S05]  /*c7e0*/  F2FP.SATFINITE.E4M3.F32.PACK_AB_MERGE_C R3, RZ, R0, RZ ;  /* 0x00000000ff03723e */ /* 0x001fca00048070ff */
[----:B------:R0:W-:Y:S01]  /*c7f0*/  STG.E.U8 desc[UR20][R26.64+0xf9], R3 ;  /* 0x0000f9031a007986 */ /* 0x0001e2000c101114 */
[----:B------:R-:W-:Y:S05]  /*c800*/  BRA `(.L_x_297) ;  /* 0x0000002000787947 */ /* 0x000fea0003800000 */
.L_x_40:
[C---:B------:R-:W-:Y:S01]  /*c810*/  ISETP.GE.AND P2, PT, R39.reuse, 0x1, PT ;  /* 0x000000012700780c */ /* 0x040fe20003f46270 */
[----:B------:R-:W-:Y:S01]  /*c820*/  FMUL R228, R228, UR32 ;  /* 0x00000020e4e47c20 */ /* 0x000fe20008400000 */
[----:B------:R-:W-:Y:S01]  /*c830*/  ISETP.GE.AND P1, PT, R39, 0x9, PT ;  /* 0x000000092700780c */ /* 0x000fe20003f26270 */
[----:B------:R-:W-:Y:S01]  /*c840*/  FMUL R227, R227, UR32 ;  /* 0x00000020e3e37c20 */ /* 0x000fe20008400000 */
[----:B------:R-:W-:Y:S01]  /*c850*/  ISETP.LT.OR P4, PT, R34, 0x1, !P2 ;  /* 0x000000012200780c */ /* 0x000fe20005781670 */
[----:B------:R-:W-:Y:S01]  /*c860*/  FMUL R226, R226, UR32 ;  /* 0x00000020e2e27c20 */ /* 0x000fe20008400000 */
[C---:B------:R-:W-:Y:S02]  /*c870*/  ISETP.LT.OR P5, PT, R34.reuse, 0x2, !P2 ;  /* 0x000000022200780c */ /* 0x040fe400057a1670 */
[----:B------:R-:W-:Y:S02]  /*c880*/  ISETP.LT.OR P6, PT, R34, 0x1, !P1 ;  /* 0x000000012200780c */ /* 0x000fe40004fc1670 */
[----:B------:R-:W-:-:S02]  /*c890*/  F2FP.SATFINITE.E4M3.F32.PACK_AB_MERGE_C R29, RZ, R228, RZ ;  /* 0x000000e4ff1d723e */ /* 0x000fc400048070ff */
[----:B------:R-:W-:Y:S02]  /*c8a0*/  F2FP.SATFINITE.E4M3.F32.PACK_AB_MERGE_C R227, RZ, R227, RZ ;  /* 0x000000e3ffe3723e */ /* 0x000fe400048070ff */
[----:B------:R-:W-:Y:S01]  /*c8b0*/  F2FP.SATFINITE.E4M3.F32.PACK_AB_MERGE_C R31, RZ, R226, RZ ;  /* 0x000000e2ff1f723e */ /* 0x000fe200048070ff */
[----:B------:R-:W-:Y:S01]  /*c8c0*/  FMUL R225, R225, UR32 ;  /* 0x00000020e1e17c20 */ /* 0x000fe20008400000 */
[----:B------:R-:W-:Y:S01]  /*c8d0*/  FMUL R224, R224, UR32 ;  /* 0x00000020e0e07c20 */ /* 0x000fe20008400000 */
[----:B------:R1:W-:Y:S01]  /*c8e0*/  @!P4 STG.E.U8 desc[UR20][R24.64], R29 ;  /* 0x0000001d1800c986 */ /* 0x0003e2000c101114 */
[----:B------:R-:W-:-:S03]  /*c8f0*/  ISETP.LT.OR P4, PT, R34, 0x2, !P1 ;  /* 0x000000022200780c */ /* 0x000fc60004f81670 */
[----:B------:R-:W-:Y:S01]  /*c900*/  @!P5 STG.E.U8 desc[UR20][R24.64+0x1], R227 ;  /* 0x000001e31800d986 */ /* 0x000fe2000c101114 */
[----:B------:R-:W-:-:S03]  /*c910*/  ISETP.LT.OR P5, PT, R34, 0x9, !P2 ;  /* 0x000000092200780c */ /* 0x000fc600057a1670 */
[----:B------:R2:W-:Y:S01]  /*c920*/  @!P6 STG.E.U8 desc[UR20][R26.64], R31 ;  /* 0x0000001f1a00e986 */ /* 0x0005e2000c101114 */
[----:B------:R-:W-:Y:S01]  /*c930*/  ISETP.LT.OR P6, PT, R34, 0xa, !P2 ;  /* 0x0000000a2200780c */ /* 0x000fe200057c1670 */
[----:B------:R-:W-:Y:S01]  /*c940*/  FMUL R223, R223, UR32 ;  /* 0x00000020dfdf7c20 */ /* 0x000fe20008400000 */
[----:B------:R-:W-:Y:S01]  /*c950*/  F2FP.SATFINITE.E4M3.F32.PACK_AB_MERGE_C R225, RZ, R225, RZ ;  /* 0x000000e1ffe1723e */ /* 0x000fe200048070ff */
[----:B------:R-:W-:Y:S01]  /*c960*/  FMUL R221, R221, UR32 ;  /* 0x00000020dddd7c20 */ /* 0x000fe20008400000 */
[----:B------:R-:W-:Y:S01]  /*c970*/  F2FP.SATFINITE.E4M3.F32.PACK_AB_MERGE_C R33, RZ, R224, RZ ;  /* 0x000000e0ff21723e */ /* 0x000fe200048070ff */
[----:B------:R-:W-:Y:S01]  /*c980*/  FMUL R222, R222, UR32 ;  /* 0x00000020dede7c20 */ /* 0x000fe20008400000 */
[----:B------:R-:W-:Y:S01]  /*c990*/  F2FP.SATFINITE.E4M3.F32.PACK_AB_MERGE_C R223, RZ, R223, RZ ;  /* 0x000000dfffdf723e */ /* 0x000fe200048070ff */
[----:B------:R-:W-:Y:S04]  /*c9a0*/  @!P4 STG.E.U8 desc[UR20][R26.64+0x1], R225 ;  /* 0x000001e11a00c986 */ /* 0x000fe8000c101114 */
[----:B------:R3:W-:Y:S01]  /*c9b0*/  @!P5 STG.E.U8 desc[UR20][R24.64+0x8], R33 ;  /* 0x000008211800d986 */ /* 0x0007e2000c101114 */
[----:B------:R-:W-:-:S02]  /*c9c0*/  ISETP.LT.OR P5, PT, R34, 0xa, !P1 ;  /* 0x0000000a2200780c */ /* 0x000fc40004fa1670 */
[C---:B------:R-:W-:Y:S01]  /*c9d0*/  ISETP.LT.OR P4, PT, R34.reuse, 0x9, !P1 ;  /* 0x000000092200780c */ /* 0x040fe20004f81670 */
[----:B------:R-:W-:Y:S01]  /*c9e0*/  @!P6 STG.E.U8 desc[UR20][R24.64+0x9], R223 ;  /* 0x000009df1800e986 */ /* 0x000fe2000c101114 */
[----:B------:R-:W-:Y:S01]  /*c9f0*/  ISETP.LT.OR P6, PT, R34, 0x11, !P2 ;  /* 0x000000112200780c */ /* 0x000fe200057c1670 */
[----:B------:R-:W-:Y:S01]  /*ca00*/  FMUL R220, R220, UR32 ;  /* 0x00000020dcdc7c20 */ /* 0x000fe20008400000 */
[----:B------:R-:W-:Y:S01]  /*ca10*/  F2FP.SATFINITE.E4M3.F32.PACK_AB_MERGE_C R221, RZ, R221, RZ ;  /* 0x000000ddffdd723e */ /* 0x000fe200048070ff */
[----:B------:R-:W-:Y:S01]  /*ca20*/  FMUL R219, R219, UR32 ;  /* 0x00000020dbdb7c20 */ /* 0x000fe20008400000 */
[----:B-1----:R-:W-:Y:S01]  /*ca30*/  F2FP.SATFINITE.E4M3.F32.PACK_AB_MERGE_C R29, RZ, R222, RZ ;  /* 0x000000deff1d723e */ /* 0x002fe200048070ff */
[----:B------:R-:W-:Y:S01]  /*ca40*/  FMUL R218, R218, UR32 ;  /* 0x00000020dada7c20 */ /* 0x000fe20008400000 */
[----:B--2---:R-:W-:Y:S01]  /*ca50*/  F2FP.SATFINITE.E4M3.F32.PACK_AB_MERGE_C R31, RZ, R220, RZ ;  /* 0x000000dcff1f723e */ /* 0x004fe200048070ff */
[----:B------:R-:W-:Y:S01]  /*ca60*/  FMUL R217, R217, UR32 ;  /* 0x00000020d9d97c20 */ /* 0x000fe20008400000 */
[----:B------:R-:W-:Y:S01]  /*ca70*/  FMUL R215, R215, UR32 ;  /* 0x00000020d7d77c20 */ /* 0x000fe20008400000 */
[----:B------:R-:W-:Y:S01]  /*ca80*/  @!P5 STG.E.U8 desc[UR20][R26.64+0x9], R221 ;  /* 0x000009dd1a00d986 */ /* 0x000fe2000c101114 */
[----:B------:R-:W-:-:S03]  /*ca90*/  ISETP.LT.OR P5, PT, R34, 0x12, !P2 ;  /* 0x000000122200780c */ /* 0x000fc600057a1670 */
[----:B------:R1:W-:Y:S01]  /*caa0*/  @!P4 STG.E.U8 desc[UR20][R26.64+0x8], R29 ;  /* 0x0000081d1a00c986 */ /* 0x0003e2000c101114 */
[----:B------:R-:W-:-:S03]  /*cab0*/  ISETP.LT.OR P4, PT, R34, 0x11, !P1 ;  /* 0x000000112200780c */ /* 0x000fc60004f81670 */
[----:B------:R2:W-:Y:S01]  /*cac0*/  @!P6 STG.E.U8 desc[UR20][R24.64+0x10], R31 ;  /* 0x0000101f1800e986 */ /* 0x0005e2000c101114 */
[----:B------:R-:W-:Y:S02]  /*cad0*/  ISETP.LT.OR P6, PT, R34, 0x12, !P1 ;  /* 0x000000122200780c */ /* 0x000fe40004fc1670 */
[----:B------:R-:W-:Y:S01]  /*cae0*/  F2FP.SATFINITE.E4M3.F32.PACK_AB_MERGE_C R219, RZ, R219, RZ ;  /* 0x000000dbffdb723e */ /* 0x000fe200048070ff */
[----:B------:R-:W-:Y:S01]  /*caf0*/  FMUL R216, R216, UR32 ;  /* 0x00000020d8d87c20 */ /* 0x000fe20008400000 */
[----:B---3--:R-:W-:Y:S01]  /*cb00*/  F2FP.SATFINITE.E4M3.F32.PACK_AB_MERGE_C R33, RZ, R218, RZ ;  /* 0x000000daff21723e */ /* 0x008fe200048070ff */
[----:B------:R-:W-:Y:S01]  /*cb10*/  FMUL R214, R214, UR32 ;  /* 0x00000020d6d67c20 */ /* 0x000fe20008400000 */
[----:B------:R-:W-:Y:S01]  /*cb20*/  F2FP.SATFINITE.E4M3.F32.PACK_AB_MERGE_C R217, RZ, R217, RZ ;  /* 0x000000d9ffd9723e */ /* 0x000fe200048070ff */
[----:B------:R-:W-:Y:S01]  /*cb30*/  @!P5 STG.E.U8 desc[UR20][R24.64+0x11], R219 ;  /* 0x000011db1800d986 */ /* 0x000fe2000c101114 */
[----:B------:R-:W-:-:S03]  /*cb40*/  ISETP.LT.OR P5, PT, R34, 0x1a, !P2 ;  /* 0x0000001a2200780c */ /* 0x000fc600057a1670 */
[----:B------:R3:W-:Y:S01]  /*cb50*/  @!P4 STG.E.U8 desc[UR20][R26.64+0x10], R33 ;  /* 0x000010211a00c986 */ /* 0x0007e2000c101114 */
[----:B------:R-:W-:-:S03]  /*cb60*/  ISETP.LT.OR P4, PT, R34, 0x19, !P2 ;  /* 0x000000192200780c */ /* 0x000fc60005781670 */
[----:B------:R-:W-:Y:S01]  /*cb70*/  @!P6 STG.E.U8 desc[UR20][R26.64+0x11], R217 ;  /* 0x000011d91a00e986 */ /* 0x000fe2000c101114 */
[----:B------:R-:W-:Y:S02]  /*cb80*/  ISETP.LT.OR P6, PT, R34, 0x19, !P1 ;  /* 0x000000192200780c */ /* 0x000fe40004fc1670 */
[----:B------:R-:W-:Y:S01]  /*cb90*/  F2FP.SATFINITE.E4M3.F32.PACK_AB_MERGE_C R215, RZ, R215, RZ ;  /* 0x000000d7ffd7723e */ /* 0x000fe200048070ff */
[----:B------:R-:W-:Y:S01]  /*cba0*/  FMUL R213, R213, UR32 ;  /* 0x00000020d5d57c20 */ /* 0x000fe20008400000 */
[----:B-1----:R-:W-:Y:S01]  /*cbb0*/  F2FP.SATFINITE.E4M3.F32.PACK_AB_MERGE_C R29, RZ, R216, RZ ;  /* 0x000000d8ff1d723e */ /* 0x002fe200048070ff */
[----:B------:R-:W-:Y:S01]  /*cbc0*/  FMUL R212, R212, UR32 ;  /* 0x00000020d4d47c20 */ /* 0x000fe20008400000 */
[----:B--2---:R-:W-:Y:S01]  /*cbd0*/  F2FP.SATFINITE.E4M3.F32.PACK_AB_MERGE_C R31, RZ, R214, RZ ;  /* 0x000000d6ff1f723e */ /* 0x004fe200048070ff */
[----:B------:R-:W-:Y:S01]  /*cbe0*/  @!P5 STG.E.U8 desc[UR20][R24.64+0x19], R215 ;  /* 0x000019d71800d986 */ /* 0x000fe2000c101114 */
[----:B------:R-:W-:-:S03]  /*cbf0*/  ISETP.LT.OR P5, PT, R34, 0x1a, !P1 ;  /* 0x0000001a2200780c */ /* 0x000fc60004fa1670 */
[----:B------:R1:W-:Y:S01]  /*cc00*/  @!P4 STG.E.U8 desc[UR20][R24.64+0x18], R29 ;  /* 0x0000181d1800c986 */ /* 0x0003e2000c101114 */
[----:B------:R-:W-:-:S03]  /*cc10*/  ISETP.LT.OR P4, PT, R34, 0x21, !P2 ;  /* 0x000000212200780c */ /* 0x000fc60005781670 */
[----:B------:R2:W-:Y:S01]  /*cc20*/  @!P6 STG.E.U8 desc[UR20][R26.64+0x18], R31 ;  /* 0x0000181f1a00e986 */ /* 0x0005e2000c101114 */
[----:B------:R-:W-:Y:S01]  /*cc30*/  ISETP.LT.OR P6, PT, R34, 0x22, !P2 ;  /* 0x000000222200780c */ /* 0x000fe200057c1670 */
[----:B------:R-:W-:Y:S01]  /*cc40*/  FMUL R211, R211, UR32 ;  /* 0x00000020d3d37c20 */ /* 0x000fe20008400000 */
        /* <DEDUP_REMOVED lines=51> */
[----:B------:R-:W3:Y:S01]  /*cf80*/  LDL.LU R226, [R1+0xc] ;  /* 0x00000c0001e27983 */ /* 0x000ee20000300800 */
[----:B------:R-:W-:-:S03]  /*cf90*/  F2FP.SATFINITE.E4M3.F32.PACK_AB_MERGE_C R199, RZ, R199, RZ ;  /* 0x000000c7ffc7723e */ /* 0x000fc600048070ff */
[----:B------:R-:W-:Y:S01]  /*cfa0*/  @!P5 STG.E.U8 desc[UR20][R26.64+0x31], R201 ;  /* 0x000031c91a00d986 */ /* 0x000fe2000c101114 */
[----:B------:R-:W-:-:S03]  /*cfb0*/  ISETP.LT.OR P5, PT, R34, 0x3a, !P1 ;  /* 0x0000003a2200780c */ /* 0x000fc60004fa1670 */
[----:B------:R4:W-:Y:S01]  /*cfc0*/  @!P4 STG.E.U8 desc[UR20][R24.64+0x38], R33 ;  /* 0x000038211800c986 */ /* 0x0009e2000c101114 */
[----:B------:R-:W-:-:S03]  /*cfd0*/  ISETP.LT.OR P4, PT, R34, 0x39, !P1 ;  /* 0x000000392200780c */ /* 0x000fc60004f81670 */
[----:B------:R-:W-:Y:S01]  /*cfe0*/  @!P6 STG.E.U8 desc[UR20][R24.64+0x39], R199 ;  /* 0x000039c71800e986 */ /* 0x000fe2000c101114 */
[----:B------:R-:W-:Y:S01]  /*cff0*/  ISETP.LT.OR P6, PT, R34, 0x41, !P2 ;  /* 0x000000412200780c */ /* 0x000fe200057c1670 */
[----:B------:R-:W-:Y:S01]  /*d000*/  FMUL R198, R198, UR32 ;  /* 0x00000020c6c67c20 */ /* 0x000fe20008400000 */
[----:B------:R-:W-:Y:S01]  /*d010*/  FMUL R196, R196, UR32 ;  /* 0x00000020c4c47c20 */ /* 0x000fe20008400000 */
[----:B------:R-:W3:Y:S01]  /*d020*/  LDL.LU R227, [R1+0x8] ;  /* 0x0000080001e37983 */ /* 0x000ee20000300800 */
[----:B------:R-:W-:-:S03]  /*d030*/  F2FP.SATFINITE.E4M3.F32.PACK_AB_MERGE_C R197, RZ, R197, RZ ;  /* 0x000000c5ffc5723e */ /* 0x000fc600048070ff */
[----:B------:R-:W3:Y:S01]  /*d040*/  LDL.LU R224, [R1+0x4] ;  /* 0x0000040001e07983 */ /* 0x000ee20000300800 */
[----:B-1----:R-:W-:-:S03]  /*d050*/  F2FP.SATFINITE.E4M3.F32.PACK_AB_MERGE_C R29, RZ, R198, RZ ;  /* 0x000000c6ff1d723e */ /* 0x002fc600048070ff */
[----:B------:R-:W3:Y:S01]  /*d060*/  LDL.LU R225, [R1] ;  /* 0x0000000001e17983 */ /* 0x000ee20000300800 */
[----:B--2---:R-:W-:-:S03]  /*d070*/  F2FP.SATFINITE.E4M3.F32.PACK_AB_MERGE_C R31, RZ, R196, RZ ;  /* 0x000000c4ff1f723e */ /* 0x004fc600048070ff */
[----:B------:R-:W-:Y:S01]  /*d080*/  @!P5 STG.E.U8 desc[UR20][R26.64+0x39], R197 ;  /* 0x000039c51a00d986 */ /* 0x000fe2000c101114 */
[C---:B------:R-:W-:Y:S01]  /*d090*/  ISETP.LT.OR P5, PT, R34.reuse, 0x42, !P2 ;  /* 0x000000422200780c */ /* 0x040fe200057a1670 */
[----:B------:R-:W-:Y:S02]  /*d0a0*/  FMUL R195, R195, UR32 ;  /* 0x00000020c3c37c20 */ /* 0x000fe40008400000 */
[----:B------:R1:W-:Y:S01]  /*d0b0*/  @!P4 STG.E.U8 desc[UR20][R26.64+0x38], R29 ;  /* 0x0000381d1a00c986 */ /* 0x0003e2000c101114 */
[----:B------:R-:W-:-:S03]  /*d0c0*/  ISETP.LT.OR P4, PT, R34, 0x41, !P1 ;  /* 0x000000412200780c */ /* 0x000fc60004f81670 */
[----:B------:R2:W-:Y:S01]  /*d0d0*/  @!P6 STG.E.U8 desc[UR20][R24.64+0x40], R31 ;  /* 0x0000401f1800e986 */ /* 0x0005e2000c101114 */
[----:B------:R-:W-:Y:S01]  /*d0e0*/  ISETP.LT.OR P6, PT, R34, 0x42, !P1 ;  /* 0x000000422200780c */ /* 0x000fe20004fc1670 */
[----:B------:R-:W-:Y:S01]  /*d0f0*/  FMUL R194, R194, UR32 ;  /* 0x00000020c2c27c20 */ /* 0x000fe20008400000 */
[----:B------:R-:W-:Y:S01]  /*d100*/  FMUL R193, R193, UR32 ;  /* 0x00000020c1c17c20 */ /* 0x000fe20008400000 */
[----:B------:R-:W-:Y:S01]  /*d110*/  F2FP.SATFINITE.E4M3.F32.PACK_AB_MERGE_C R195, RZ, R195, RZ ;  /* 0x000000c3ffc3723e */ /* 0x000fe200048070ff */
[----:B------:R-:W-:Y:S01]  /*d120*/  FMUL R191, R191, UR32 ;  /* 0x00000020bfbf7c20 */ /* 0x000fe20008400000 */
[----:B------:R-:W-:Y:S01]  /*d130*/  FMUL R192, R192, UR32 ;  /* 0x00000020c0c07c20 */ /* 0x000fe20008400000 */
[----:B----4-:R-:W-:Y:S01]  /*d140*/  F2FP.SATFINITE.E4M3.F32.PACK_AB_MERGE_C R33, RZ, R194, RZ ;  /* 0x000000c2ff21723e */ /* 0x010fe200048070ff */
        /* <DEDUP_REMOVED lines=178> */
[----:B-1----:R-:W-:Y:S01]  /*dc70*/  F2FP.SATFINITE.E4M3.F32.PACK_AB_MERGE_C R29, RZ, R22, RZ ;  /* 0x00000016ff1d723e */ /* 0x002fe200048070ff */
[----:B------:R-:W-:Y:S01]  /*dc80*/  FMUL R18, R18, UR32 ;  /* 0x0000002012127c20 */ /* 0x000fe20008400000 */
[----:B--2---:R-:W-:Y:S01]  /*dc90*/  F2FP.SATFINITE.E4M3.F32.PACK_AB_MERGE_C R31, RZ, R20, RZ ;  /* 0x00000014ff1f723e */ /* 0x004fe200048070ff */
[----:B------:R1:W-:Y:S01]  /*dca0*/  @!P5 STG.E.U8 desc[UR20][R26.64+0x99], R21 ;  /* 0x000099151a00d986 */ /* 0x0003e2000c101114 */
[----:B------:R-:W-:-:S03]  /*dcb0*/  ISETP.LT.OR P5, PT, R34, 0xa2, !P2 ;  /* 0x000000a22200780c */ /* 0x000fc600057a1670 */
[----:B------:R-:W-:Y:S01]  /*dcc0*/  @!P4 STG.E.U8 desc[UR20][R26.64+0x98], R29 ;  /* 0x0000981d1a00c986 */ /* 0x000fe2000c101114 */
[----:B------:R-:W-:-:S03]  /*dcd0*/  ISETP.LT.OR P4, PT, R34, 0xa1, !P1 ;  /* 0x000000a12200780c */ /* 0x000fc60004f81670 */
[----:B------:R-:W-:Y:S01]  /*dce0*/  @!P6 STG.E.U8 desc[UR20][R24.64+0xa0], R31 ;  /* 0x0000a01f1800e986 */ /* 0x000fe2000c101114 */
[----:B------:R-:W-:Y:S01]  /*dcf0*/  ISETP.LT.OR P6, PT, R34, 0xa2, !P1 ;  /* 0x000000a22200780c */ /* 0x000fe20004fc1670 */
[----:B------:R-:W-:Y:S01]  /*dd00*/  FMUL R17, R17, UR32 ;  /* 0x0000002011117c20 */ /* 0x000fe20008400000 */
[----:B------:R-:W-:Y:S01]  /*dd10*/  F2FP.SATFINITE.E4M3.F32.PACK_AB_MERGE_C R19, RZ, R19, RZ ;  /* 0x00000013ff13723e */ /* 0x000fe200048070ff */
[----:B------:R-:W-:Y:S01]  /*dd20*/  FMUL R15, R15, UR32 ;  /* 0x000000200f0f7c20 */ /* 0x000fe20008400000 */
[----:B----4-:R-:W-:Y:S01]  /*dd30*/  F2FP.SATFINITE.E4M3.F32.PACK_AB_MERGE_C R23, RZ, R18, RZ ;  /* 0x00000012ff17723e */ /* 0x010fe200048070ff */
[----:B------:R-:W-:Y:S01]  /*dd40*/  FMUL R16, R16, UR32 ;  /* 0x0000002010107c20 */ /* 0x000fe20008400000 */
[----:B------:R-:W-:Y:S01]  /*dd50*/  F2FP.SATFINITE.E4M3.F32.PACK_AB_MERGE_C R17, RZ, R17, RZ ;  /* 0x00000011ff11723e */ /* 0x000fe200048070ff */
        /* <DEDUP_REMOVED lines=34> */
[----:B------:R-:W3:Y:S01]  /*df80*/  LDL.LU R223, [R1+0x14] ;  /* 0x0000140001df7983 */ /* 0x000ee20000300800 */
[----:B--2---:R-:W-:-:S03]  /*df90*/  F2FP.SATFINITE.E4M3.F32.PACK_AB_MERGE_C R13, RZ, R8, RZ ;  /* 0x00000008ff0d723e */ /* 0x004fc600048070ff */
[----:B------:R-:W-:Y:S01]  /*dfa0*/  @!P5 STG.E.U8 desc[UR20][R26.64+0xb1], R9 ;  /* 0x0000b1091a00d986 */ /* 0x000fe2000c101114 */
[----:B------:R-:W-:-:S03]  /*dfb0*/  ISETP.LT.OR P5, PT, R34, 0xba, !P2 ;  /* 0x000000ba2200780c */ /* 0x000fc600057a1670 */
[----:B------:R-:W-:Y:S01]  /*dfc0*/  @!P4 STG.E.U8 desc[UR20][R26.64+0xb0], R15 ;  /* 0x0000b00f1a00c986 */ /* 0x000fe2000c101114 */
[----:B------:R-:W-:-:S03]  /*dfd0*/  ISETP.LT.OR P4, PT, R34, 0xb9, !P1 ;  /* 0x000000b92200780c */ /* 0x000fc60004f81670 */
[----:B------:R1:W-:Y:S01]  /*dfe0*/  @!P6 STG.E.U8 desc[UR20][R24.64+0xb8], R13 ;  /* 0x0000b80d1800e986 */ /* 0x0003e2000c101114 */
[----:B------:R-:W-:Y:S01]  /*dff0*/  ISETP.LT.OR P6, PT, R34, 0xba, !P1 ;  /* 0x000000ba2200780c */ /* 0x000fe20004fc1670 */
[----:B-----5:R-:W-:Y:S01]  /*e000*/  FMUL R5, R5, UR32 ;  /* 0x0000002005057c20 */ /* 0x020fe20008400000 */
[----:B------:R-:W-:Y:S01]  /*e010*/  F2FP.SATFINITE.E4M3.F32.PACK_AB_MERGE_C R7, RZ, R7, RZ ;  /* 0x00000007ff07723e */ /* 0x000fe200048070ff */
[----:B------:R-:W2:Y:S01]  /*e020*/  LDL.LU R222, [R1+0x10] ;  /* 0x0000100001de7983 */ /* 0x000ea20000300800 */
[----:B------:R-:W-:Y:S01]  /*e030*/  FMUL R6, R6, UR32 ;  /* 0x0000002006067c20 */ /* 0x000fe20008400000 */
[----:B------:R-:W-:Y:S01]  /*e040*/  FMUL R2, R2, UR32 ;  /* 0x0000002002027c20 */ /* 0x000fe20008400000 */
[----:B------:R-:W-:Y:S01]  /*e050*/  F2FP.SATFINITE.E4M3.F32.PACK_AB_MERGE_C R5, RZ, R5, RZ ;  /* 0x00000005ff05723e */ /* 0x000fe200048070ff */
[----:B------:R0:W-:Y:S01]  /*e060*/  @!P5 STG.E.U8 desc[UR20][R24.64+0xb9], R7 ;  /* 0x0000b9071800d986 */ /* 0x0001e2000c101114 */
[----:B------:R-:W-:Y:S01]  /*e070*/  FMUL R3, R3, UR32 ;  /* 0x0000002003037c20 */ /* 0x000fe20008400000 */
[----:B----4-:R-:W-:Y:S01]  /*e080*/  F2FP.SATFINITE.E4M3.F32.PACK_AB_MERGE_C R11, RZ, R6, RZ ;  /* 0x00000006ff0b723e */ /* 0x010fe200048070ff */
[----:B------:R-:W-:Y:S01]  /*e090*/  FMUL R0, R0, UR32 ;  /* 0x0000002000007c20 */ /* 0x000fe20008400000 */
[----:B------:R-:W4:Y:S01]  /*e0a0*/  LDL.LU R221, [R1+0x18] ;  /* 0x0000180001dd7983 */ /* 0x000f220000300800 */
[----:B------:R-:W-:Y:S01]  /*e0b0*/  ISETP.LT.OR P5, PT, R34, 0xc2, !P2 ;  /* 0x000000c22200780c */ /* 0x000fe200057a1670 */
[----:B------:R-:W-:Y:S01]  /*e0c0*/  FMUL R4, R4, UR32 ;  /* 0x0000002004047c20 */ /* 0x000fe20008400000 */
[----:B-1----:R-:W-:Y:S01]  /*e0d0*/  F2FP.SATFINITE.E4M3.F32.PACK_AB_MERGE_C R13, RZ, R3, RZ ;  /* 0x00000003ff0d723e */ /* 0x002fe200048070ff */
[----:B------:R1:W-:Y:S01]  /*e0e0*/  @!P6 STG.E.U8 desc[UR20][R26.64+0xb9], R5 ;  /* 0x0000b9051a00e986 */ /* 0x0003e2000c101114 */
[----:B0-----:R-:W-:Y:S01]  /*e0f0*/  F2FP.SATFINITE.E4M3.F32.PACK_AB_MERGE_C R7, RZ, R2, RZ ;  /* 0x00000002ff07723e */ /* 0x001fe200048070ff */
[----:B---3--:R-:W-:-:S02]  /*e100*/  FMUL R2, R225, UR32 ;  /* 0x00000020e1027c20 */ /* 0x008fc40008400000 */
[----:B------:R0:W-:Y:S01]  /*e110*/  @!P4 STG.E.U8 desc[UR20][R26.64+0xb8], R11 ;  /* 0x0000b80b1a00c986 */ /* 0x0001e2000c101114 */
[----:B------:R-:W-:Y:S01]  /*e120*/  FMUL R3, R224, UR32 ;  /* 0x00000020e0037c20 */ /* 0x000fe20008400000 */
[C---:B------:R-:W-:Y:S02]  /*e130*/  ISETP.LT.OR P4, PT, R34.reuse, 0xc1, !P2 ;  /* 0x000000c12200780c */ /* 0x040fe40005781670 */
[----:B------:R-:W3:Y:S01]  /*e140*/  LDL.LU R225, [R1+0x1c] ;  /* 0x00001c0001e17983 */ /* 0x000ee20000300800 */
[----:B------:R-:W-:Y:S02]  /*e150*/  F2FP.SATFINITE.E4M3.F32.PACK_AB_MERGE_C R9, RZ, R4, RZ ;  /* 0x00000004ff09723e */ /* 0x000fe400048070ff */
[----:B-1----:R-:W-:Y:S01]  /*e160*/  F2FP.SATFINITE.E4M3.F32.PACK_AB_MERGE_C R5, RZ, R0, RZ ;  /* 0x00000000ff05723e */ /* 0x002fe200048070ff */
[----:B------:R-:W3:Y:S01]  /*e170*/  LDL.LU R224, [R1+0x20] ;  /* 0x0000200001e07983 */ /* 0x000ee20000300800 */
[----:B------:R-:W-:Y:S01]  /*e180*/  FMUL R0, R227, UR32 ;  /* 0x00000020e3007c20 */ /* 0x000fe20008400000 */
[----:B------:R-:W-:-:S02]  /*e190*/  ISETP.LT.OR P6, PT, R34, 0xc1, !P1 ;  /* 0x000000c12200780c */ /* 0x000fc40004fc1670 */
[----:B0-----:R-:W-:Y:S01]  /*e1a0*/  F2FP.SATFINITE.E4M3.F32.PACK_AB_MERGE_C R11, RZ, R2, RZ ;  /* 0x00000002ff0b723e */ /* 0x001fe200048070ff */
[----:B------:R-:W3:Y:S01]  /*e1b0*/  LDL.LU R227, [R1+0x24] ;  /* 0x0000240001e37983 */ /* 0x000ee20000300800 */
[----:B------:R-:W-:-:S03]  /*e1c0*/  FMUL R2, R226, UR32 ;  /* 0x00000020e2027c20 */ /* 0x000fc60008400000 */
[----:B------:R-:W3:Y:S04]  /*e1d0*/  LDL.LU R226, [R1+0x28] ;  /* 0x0000280001e27983 */ /* 0x000ee80000300800 */
[----:B------:R-:W-:Y:S01]  /*e1e0*/  @!P5 STG.E.U8 desc[UR20][R24.64+0xc1], R13 ;  /* 0x0000c10d1800d986 */ /* 0x000fe2000c101114 */
[----:B------:R-:W-:-:S03]  /*e1f0*/  ISETP.LT.OR P5, PT, R34, 0xc2, !P1 ;  /* 0x000000c22200780c */ /* 0x000fc60004fa1670 */
[----:B------:R0:W-:Y:S01]  /*e200*/  @!P4 STG.E.U8 desc[UR20][R24.64+0xc0], R9 ;  /* 0x0000c0091800c986 */ /* 0x0001e2000c101114 */
[----:B------:R-:W-:-:S03]  /*e210*/  ISETP.LT.OR P4, PT, R34, 0xc9, !P2 ;  /* 0x000000c92200780c */ /* 0x000fc60005781670 */
[----:B------:R1:W-:Y:S01]  /*e220*/  @!P6 STG.E.U8 desc[UR20][R26.64+0xc0], R7 ;  /* 0x0000c0071a00e986 */ /* 0x0003e2000c101114 */
[----:B------:R-:W-:-:S03]  /*e230*/  ISETP.LT.OR P6, PT, R34, 0xca, !P2 ;  /* 0x000000ca2200780c */ /* 0x000fc600057c1670 */
[----:B------:R-:W3:Y:S04]  /*e240*/  LDL.LU R220, [R1+0x2c] ;  /* 0x00002c0001dc7983 */ /* 0x000ee80000300800 */
[----:B------:R2:W-:Y:S01]  /*e250*/  @!P5 STG.E.U8 desc[UR20][R26.64+0xc1], R5 ;  /* 0x0000c1051a00d986 */ /* 0x0005e2000c101114 */
[----:B0-----:R-:W-:-:S03]  /*e260*/  F2FP.SATFINITE.E4M3.F32.PACK_AB_MERGE_C R9, RZ, R3, RZ ;  /* 0x00000003ff09723e */ /* 0x001fc600048070ff */
[----:B------:R-:W-:Y:S01]  /*e270*/  @!P4 STG.E.U8 desc[UR20][R24.64+0xc8], R11 ;  /* 0x0000c80b1800c986 */ /* 0x000fe2000c101114 */
[----:B------:R-:W-:Y:S02]  /*e280*/  ISETP.LT.OR P4, PT, R34, 0xc9, !P1 ;  /* 0x000000c92200780c */ /* 0x000fe40004f81670 */
[----:B-1----:R-:W-:Y:S02]  /*e290*/  F2FP.SATFINITE.E4M3.F32.PACK_AB_MERGE_C R7, RZ, R0, RZ ;  /* 0x00000000ff07723e */ /* 0x002fe400048070ff */
[----:B------:R-:W-:Y:S01]  /*e2a0*/  F2FP.SATFINITE.E4M3.F32.PACK_AB_MERGE_C R13, RZ, R2, RZ ;  /* 0x00000002ff0d723e */ /* 0x000fe200048070ff */
[----:B------:R0:W-:Y:S08]  /*e2b0*/  @!P6 STG.E.U8 desc[UR20][R24.64+0xc9], R9 ;  /* 0x0000c9091800e986 */ /* 0x0001f0000c101114 */
[----:B------:R1:W-:Y:S01]  /*e2c0*/  @!P4 STG.E.U8 desc[UR20][R26.64+0xc8], R7 ;  /* 0x0000c8071a00c986 */ /* 0x0003e2000c101114 */
[----:B------:R-:W-:Y:S01]  /*e2d0*/  FMUL R0, R223, UR32 ;  /* 0x00000020df007c20 */ /* 0x000fe20008400000 */
[----:B--2---:R-:W-:-:S02]  /*e2e0*/  FMUL R3, R222, UR32 ;  /* 0x00000020de037c20 */ /* 0x004fc40008400000 */
[----:B------:R-:W2:Y:S03]  /*e2f0*/  LDL.LU R222, [R1+0x30] ;  /* 0x0000300001de7983 */ /* 0x000ea60000300800 */
[----:B------:R-:W-:Y:S01]  /*e300*/  F2FP.SATFINITE.E4M3.F32.PACK_AB_MERGE_C R5, RZ, R3, RZ ;  /* 0x00000003ff05723e */ /* 0x000fe200048070ff */
[----:B------:R-:W2:Y:S01]  /*e310*/  LDL.LU R223, [R1+0x34] ;  /* 0x0000340001df7983 */ /* 0x000ea20000300800 */
[----:B----4-:R-:W-:Y:S01]  /*e320*/  FMUL R2, R221, UR32 ;  /* 0x00000020dd027c20 */ /* 0x010fe20008400000 */
[----:B0-----:R-:W-:-:S04]  /*e330*/  F2FP.SATFINITE.E4M3.F32.PACK_AB_MERGE_C R9, RZ, R0, RZ ;  /* 0x00000000ff09723e */ /* 0x001fc800048070ff */
[----:B------:R-:W-:Y:S01]  /*e340*/  F2FP.SATFINITE.E4M3.F32.PACK_AB_MERGE_C R11, RZ, R2, RZ ;  /* 0x00000002ff0b723e */ /* 0x000fe200048070ff */
[----:B---3--:R-:W-:Y:S02]  /*e350*/  FMUL R3, R225, UR32 ;  /* 0x00000020e1037c20 */ /* 0x008fe40008400000 */
[----:B------:R-:W3:Y:S01]  /*e360*/  LDL.LU R225, [R1+0x38] ;  /* 0x0000380001e17983 */ /* 0x000ee20000300800 */
[----:B------:R-:W-:Y:S02]  /*e370*/  FMUL R0, R224, UR32 ;  /* 0x00000020e0007c20 */ /* 0x000fe40008400000 */
[----:B-1----:R-:W-:Y:S01]  /*e380*/  F2FP.SATFINITE.E4M3.F32.PACK_AB_MERGE_C R7, RZ, R3, RZ ;  /* 0x00000003ff07723e */ /* 0x002fe200048070ff */
[----:B------:R-:W4:Y:S01]  /*e390*/  LDL.LU R224, [R1+0x3c] ;  /* 0x00003c0001e07983 */ /* 0x000f220000300800 */
[----:B------:R-:W-:-:S03]  /*e3a0*/  FMUL R2, R227, UR32 ;  /* 0x00000020e3027c20 */ /* 0x000fc60008400000 */
[----:B------:R-:W4:Y:S01]  /*e3b0*/  LDL.LU R227, [R1+0x40] ;  /* 0x0000400001e37983 */ /* 0x000f220000300800 */
[----:B------:R-:W-:-:S03]  /*e3c0*/  FMUL R3, R226, UR32 ;  /* 0x00000020e2037c20 */ /* 0x000fc60008400000 */
[----:B------:R-:W4:Y:S01]  /*e3d0*/  LDL.LU R226, [R1+0x44] ;  /* 0x0000440001e27983 */ /* 0x000f220000300800 */
[C---:B------:R-:W-:Y:S02]  /*e3e0*/  ISETP.LT.OR P5, PT, R34.reuse, 0xca, !P1 ;  /* 0x000000ca2200780c */ /* 0x040fe40004fa1670 */
[C---:B------:R-:W-:Y:S01]  /*e3f0*/  ISETP.LT.OR P6, PT, R34.reuse, 0xd1, !P2 ;  /* 0x000000d12200780c */ /* 0x040fe200057c1670 */
[----:B------:R-:W4:Y:S01]  /*e400*/  LDL.LU R219, [R1+0x48] ;  /* 0x0000480001db7983 */ /* 0x000f220000300800 */
[----:B------:R-:W-:-:S03]  /*e410*/  ISETP.LT.OR P4, PT, R34, 0xd1, !P1 ;  /* 0x000000d12200780c */ /* 0x000fc60004f81670 */
[----:B------:R-:W4:Y:S04]  /*e420*/  LDL.LU R218, [R1+0x4c] ;  /* 0x00004c0001da7983 */ /* 0x000f280000300800 */
[----:B------:R-:W4:Y:S04]  /*e430*/  LDL.LU R221, [R1+0x50] ;  /* 0x0000500001dd7983 */ /* 0x000f280000300800 */
[----:B------:R0:W-:Y:S01]  /*e440*/  @!P5 STG.E.U8 desc[UR20][R26.64+0xc9], R13 ;  /* 0x0000c90d1a00d986 */ /* 0x0001e2000c101114 */
[----:B------:R-:W-:-:S03]  /*e450*/  ISETP.LT.OR P5, PT, R34, 0xd2, !P2 ;  /* 0x000000d22200780c */ /* 0x000fc600057a1670 */
[----:B------:R1:W-:Y:S01]  /*e460*/  @!P6 STG.E.U8 desc[UR20][R24.64+0xd0], R5 ;  /* 0x0000d0051800e986 */ /* 0x0003e2000c101114 */
[----:B------:R-:W-:Y:S02]  /*e470*/  ISETP.LT.OR P6, PT, R34, 0xd2, !P1 ;  /* 0x000000d22200780c */ /* 0x000fe40004fc1670 */
[----:B0-----:R-:W-:-:S07]  /*e480*/  F2FP.SATFINITE.E4M3.F32.PACK_AB_MERGE_C R13, RZ, R2, RZ ;  /* 0x00000002ff0d723e */ /* 0x001fce00048070ff */
[----:B------:R0:W-:Y:S01]  /*e490*/  @!P5 STG.E.U8 desc[UR20][R24.64+0xd1], R9 ;  /* 0x0000d1091800d986 */ /* 0x0001e2000c101114 */
[C---:B------:R-:W-:Y:S02]  /*e4a0*/  ISETP.LT.OR P5, PT, R34.reuse, 0xda, !P2 ;  /* 0x000000da2200780c */ /* 0x040fe400057a1670 */
[----:B-1----:R-:W-:Y:S01]  /*e4b0*/  F2FP.SATFINITE.E4M3.F32.PACK_AB_MERGE_C R5, RZ, R0, RZ ;  /* 0x00000000ff05723e */ /* 0x002fe200048070ff */
[----:B------:R-:W-:Y:S01]  /*e4c0*/  @!P4 STG.E.U8 desc[UR20][R26.64+0xd0], R11 ;  /* 0x0000d00b1a00c986 */ /* 0x000fe2000c101114 */
[----:B------:R-:W-:Y:S01]  /*e4d0*/  ISETP.LT.OR P4, PT, R34, 0xd9, !P2 ;  /* 0x000000d92200780c */ /* 0x000fe20005781670 */
[----:B------:R-:W-:Y:S02]  /*e4e0*/  FMUL R0, R220, UR32 ;  /* 0x00000020dc007c20 */ /* 0x000fe40008400000 */
[----:B------:R1:W-:Y:S01]  /*e4f0*/  @!P6 STG.E.U8 desc[UR20][R26.64+0xd1], R7 ;  /* 0x0000d1071a00e986 */ /* 0x0003e2000c101114 */
[----:B------:R-:W-:-:S03]  /*e500*/  ISETP.LT.OR P6, PT, R34, 0xd9, !P1 ;  /* 0x000000d92200780c */ /* 0x000fc60004fc1670 */
[----:B------:R-:W4:Y:S01]  /*e510*/  LDL.LU R220, [R1+0x54] ;  /* 0x0000540001dc7983 */ /* 0x000f220000300800 */
[----:B0-----:R-:W-:-:S03]  /*e520*/  F2FP.SATFINITE.E4M3.F32.PACK_AB_MERGE_C R9, RZ, R3, RZ ;  /* 0x00000003ff09723e */ /* 0x001fc600048070ff */
[----:B------:R-:W-:Y:S01]  /*e530*/  @!P5 STG.E.U8 desc[UR20][R24.64+0xd9], R13 ;  /* 0x0000d90d1800d986 */ /* 0x000fe2000c101114 */
[----:B-1----:R-:W-:-:S03]  /*e540*/  F2FP.SATFINITE.E4M3.F32.PACK_AB_MERGE_C R7, RZ, R0, RZ ;  /* 0x00000000ff07723e */ /* 0x002fc600048070ff */
[----:B------:R0:W-:Y:S04]  /*e550*/  @!P4 STG.E.U8 desc[UR20][R24.64+0xd8], R5 ;  /* 0x0000d8051800c986 */ /* 0x0001e8000c101114 */
[----:B------:R1:W-:Y:S01]  /*e560*/  @!P6 STG.E.U8 desc[UR20][R26.64+0xd8], R9 ;  /* 0x0000d8091a00e986 */ /* 0x0003e2000c101114 */
[----:B--2---:R-:W-:-:S03]  /*e570*/  FMUL R2, R222, UR32 ;  /* 0x00000020de027c20 */ /* 0x004fc60008400000 */
[----:B------:R-:W2:Y:S01]  /*e580*/  LDL.LU R222, [R1+0x58] ;  /* 0x0000580001de7983 */ /* 0x000ea20000300800 */
[----:B------:R-:W-:Y:S01]  /*e590*/  FMUL R3, R223, UR32 ;  /* 0x00000020df037c20 */ /* 0x000fe20008400000 */
[----:B------:R-:W-:Y:S02]  /*e5a0*/  F2FP.SATFINITE.E4M3.F32.PACK_AB_MERGE_C R11, RZ, R2, RZ ;  /* 0x00000002ff0b723e */ /* 0x000fe400048070ff */
[----:B------:R-:W2:Y:S02]  /*e5b0*/  LDL.LU R223, [R1+0x5c] ;  /* 0x00005c0001df7983 */ /* 0x000ea40000300800 */
[----:B0-----:R-:W-:Y:S01]  /*e5c0*/  F2FP.SATFINITE.E4M3.F32.PACK_AB_MERGE_C R5, RZ, R3, RZ ;  /* 0x00000003ff05723e */ /* 0x001fe200048070ff */
[----:B---3--:R-:W-:Y:S02]  /*e5d0*/  FMUL R0, R225, UR32 ;  /* 0x00000020e1007c20 */ /* 0x008fe40008400000 */
[----:B------:R-:W3:Y:S01]  /*e5e0*/  LDL.LU R225, [R1+0x60] ;  /* 0x0000600001e17983 */ /* 0x000ee20000300800 */
[----:B----4-:R-:W-:-:S02]  /*e5f0*/  FMUL R2, R224, UR32 ;  /* 0x00000020e0027c20 */ /* 0x010fc40008400000 */
[----:B-1----:R-:W-:Y:S01]  /*e600*/  F2FP.SATFINITE.E4M3.F32.PACK_AB_MERGE_C R9, RZ, R0, RZ ;  /* 0x00000000ff09723e */ /* 0x002fe200048070ff */
[----:B------:R-:W4:Y:S01]  /*e610*/  LDL.LU R224, [R1+0x64] ;  /* 0x0000640001e07983 */ /* 0x000f220000300800 */
[----:B------:R-:W-:-:S03]  /*e620*/  FMUL R3, R227, UR32 ;  /* 0x00000020e3037c20 */ /* 0x000fc60008400000 */
[----:B------:R-:W4:Y:S01]  /*e630*/  LDL.LU R227, [R1+0x68] ;  /* 0x0000680001e37983 */ /* 0x000f220000300800 */
[----:B------:R-:W-:-:S03]  /*e640*/  FMUL R0, R226, UR32 ;  /* 0x00000020e2007c20 */ /* 0x000fc60008400000 */
[----:B------:R-:W4:Y:S01]  /*e650*/  LDL.LU R226, [R1+0x6c] ;  /* 0x00006c0001e27983 */ /* 0x000f220000300800 */
[C---:B------:R-:W-:Y:S02]  /*e660*/  ISETP.LT.OR P5, PT, R34.reuse, 0xda, !P1 ;  /* 0x000000da2200780c */ /* 0x040fe40004fa1670 */
[C---:B------:R-:W-:Y:S02]  /*e670*/  ISETP.LT.OR P4, PT, R34.reuse, 0xe1, !P2 ;  /* 0x000000e12200780c */ /* 0x040fe40005781670 */
[----:B------:R-:W-:-:S09]  /*e680*/  ISETP.LT.OR P6, PT, R34, 0xe2, !P2 ;  /* 0x000000e22200780c */ /* 0x000fd200057c1670 */
[----:B------:R0:W-:Y:S01]  /*e690*/  @!P5 STG.E.U8 desc[UR20][R26.64+0xd9], R7 ;  /* 0x0000d9071a00d986 */ /* 0x0001e2000c101114 */
[----:B------:R-:W-:-:S03]  /*e6a0*/  ISETP.LT.OR P5, PT, R34, 0xe2, !P1 ;  /* 0x000000e22200780c */ /* 0x000fc60004fa1670 */
[----:B------:R-:W-:Y:S01]  /*e6b0*/  @!P4 STG.E.U8 desc[UR20][R24.64+0xe0], R11 ;  /* 0x0000e00b1800c986 */ /* 0x000fe2000c101114 */
[----:B------:R-:W-:-:S03]  /*e6c0*/  ISETP.LT.OR P4, PT, R34, 0xe1, !P1 ;  /* 0x000000e12200780c */ /* 0x000fc60004f81670 */
[----:B------:R1:W-:Y:S01]  /*e6d0*/  @!P6 STG.E.U8 desc[UR20][R24.64+0xe1], R5 ;  /* 0x0000e1051800e986 */ /* 0x0003e2000c101114 */
[----:B------:R-:W-:Y:S02]  /*e6e0*/  ISETP.LT.OR P6, PT, R34, 0xe9, !P2 ;  /* 0x000000e92200780c */ /* 0x000fe400057c1670 */
[----:B------:R-:W-:Y:S02]  /*e6f0*/  F2FP.SATFINITE.E4M3.F32.PACK_AB_MERGE_C R13, RZ, R2, RZ ;  /* 0x00000002ff0d723e */ /* 0x000fe400048070ff */
[----:B0-----:R-:W-:-:S03]  /*e700*/  F2FP.SATFINITE.E4M3.F32.PACK_AB_MERGE_C R7, RZ, R3, RZ ;  /* 0x00000003ff07723e */ /* 0x001fc600048070ff */
[----:B------:R-:W-:Y:S01]  /*e710*/  @!P5 STG.E.U8 desc[UR20][R26.64+0xe1], R13 ;  /* 0x0000e10d1a00d986 */ /* 0x000fe2000c101114 */
[----:B------:R-:W-:-:S03]  /*e720*/  ISETP.LT.OR P5, PT, R34, 0xea, !P2 ;  /* 0x000000ea2200780c */ /* 0x000fc600057a1670 */
[----:B------:R0:W-:Y:S01]  /*e730*/  @!P4 STG.E.U8 desc[UR20][R26.64+0xe0], R9 ;  /* 0x0000e0091a00c986 */ /* 0x0001e2000c101114 */
[----:B------:R-:W-:-:S03]  /*e740*/  ISETP.LT.OR P4, PT, R34, 0xe9, !P1 ;  /* 0x000000e92200780c */ /* 0x000fc60004f81670 */
[----:B------:R0:W-:Y:S01]  /*e750*/  @!P6 STG.E.U8 desc[UR20][R24.64+0xe8], R7 ;  /* 0x0000e8071800e986 */ /* 0x0001e2000c101114 */
[----:B------:R-:W-:Y:S01]  /*e760*/  ISETP.LT.OR P6, PT, R34, 0xea, !P1 ;  /* 0x000000ea2200780c */ /* 0x000fe20004fc1670 */
[----:B------:R-:W-:Y:S01]  /*e770*/  FMUL R2, R219, UR32 ;  /* 0x00000020db027c20 */ /* 0x000fe20008400000 */
[----:B------:R-:W-:Y:S01]  /*e780*/  FMUL R3, R218, UR32 ;  /* 0x00000020da037c20 */ /* 0x000fe20008400000 */
[----:B-1----:R-:W-:-:S03]  /*e790*/  F2FP.SATFINITE.E4M3.F32.PACK_AB_MERGE_C R5, RZ, R0, RZ ;  /* 0x00000000ff05723e */ /* 0x002fc600048070ff */
[----:B------:R-:W-:Y:S02]  /*e7a0*/  F2FP.SATFINITE.E4M3.F32.PACK_AB_MERGE_C R11, RZ, R2, RZ ;  /* 0x00000002ff0b723e */ /* 0x000fe400048070ff */
[----:B0-----:R-:W-:Y:S01]  /*e7b0*/  F2FP.SATFINITE.E4M3.F32.PACK_AB_MERGE_C R9, RZ, R3, RZ ;  /* 0x00000003ff09723e */ /* 0x001fe200048070ff */
[----:B------:R-:W-:Y:S01]  /*e7c0*/  @!P5 STG.E.U8 desc[UR20][R24.64+0xe9], R5 ;  /* 0x0000e9051800d986 */ /* 0x000fe2000c101114 */
[----:B------:R-:W-:-:S03]  /*e7d0*/  ISETP.LT.OR P5, PT, R34, 0xf2, !P2 ;  /* 0x000000f22200780c */ /* 0x000fc600057a1670 */
[----:B------:R-:W-:Y:S01]  /*e7e0*/  @!P4 STG.E.U8 desc[UR20][R26.64+0xe8], R11 ;  /* 0x0000e80b1a00c986 */ /* 0x000fe2000c101114 */
[----:B------:R-:W-:-:S03]  /*e7f0*/  ISETP.LT.OR P4, PT, R34, 0xf1, !P2 ;  /* 0x000000f12200780c */ /* 0x000fc60005781670 */
[----:B------:R-:W-:Y:S01]  /*e800*/  @!P6 STG.E.U8 desc[UR20][R26.64+0xe9], R9 ;  /* 0x0000e9091a00e986 */ /* 0x000fe2000c101114 */
[----:B------:R-:W-:Y:S01]  /*e810*/  ISETP.LT.OR P6, PT, R34, 0xf1, !P1 ;  /* 0x000000f12200780c */ /* 0x000fe20004fc1670 */
[----:B------:R-:W-:Y:S01]  /*e820*/  FMUL R0, R221, UR32 ;  /* 0x00000020dd007c20 */ /* 0x000fe20008400000 */
[----:B------:R-:W-:-:S04]  /*e830*/  FMUL R2, R220, UR32 ;  /* 0x00000020dc027c20 */ /* 0x000fc80008400000 */
[----:B------:R-:W-:Y:S02]  /*e840*/  F2FP.SATFINITE.E4M3.F32.PACK_AB_MERGE_C R7, RZ, R0, RZ ;  /* 0x00000000ff07723e */ /* 0x000fe400048070ff */
[----:B------:R-:W-:-:S03]  /*e850*/  F2FP.SATFINITE.E4M3.F32.PACK_AB_MERGE_C R13, RZ, R2, RZ ;  /* 0x00000002ff0d723e */ /* 0x000fc600048070ff */
[----:B------:R0:W-:Y:S01]  /*e860*/  @!P4 STG.E.U8 desc[UR20][R24.64+0xf0], R7 ;  /* 0x0000f0071800c986 */ /* 0x0001e2000c101114 */
[----:B------:R-:W-:-:S03]  /*e870*/  ISETP.LT.OR P4, PT, R34, 0xf2, !P1 ;  /* 0x000000f22200780c */ /* 0x000fc60004f81670 */
[----:B------:R1:W-:Y:S01]  /*e880*/  @!P5 STG.E.U8 desc[UR20][R24.64+0xf1], R13 ;  /* 0x0000f10d1800d986 */ /* 0x0003e2000c101114 */
[C---:B------:R-:W-:Y:S02]  /*e890*/  ISETP.LT.OR P5, PT, R34.reuse, 0xf9, !P2 ;  /* 0x000000f92200780c */ /* 0x040fe400057a1670 */
[----:B------:R-:W-:Y:S01]  /*e8a0*/  ISETP.LT.OR P2, PT, R34, 0xfa, !P2 ;  /* 0x000000fa2200780c */ /* 0x000fe20005741670 */
[----:B--2---:R-:W-:-:S05]  /*e8b0*/  FMUL R3, R222, UR32 ;  /* 0x00000020de037c20 */ /* 0x004fca0008400000 */
[----:B------:R-:W-:Y:S01]  /*e8c0*/  F2FP.SATFINITE.E4M3.F32.PACK_AB_MERGE_C R15, RZ, R3, RZ ;  /* 0x00000003ff0f723e */ /* 0x000fe200048070ff */
[----:B------:R-:W-:-:S04]  /*e8d0*/  FMUL R0, R223, UR32 ;  /* 0x00000020df007c20 */ /* 0x000fc80008400000 */
[----:B------:R1:W-:Y:S01]  /*e8e0*/  @!P6 STG.E.U8 desc[UR20][R26.64+0xf0], R15 ;  /* 0x0000f00f1a00e986 */ /* 0x0003e2000c101114 */
[C---:B------:R-:W-:Y:S02]  /*e8f0*/  ISETP.LT.OR P6, PT, R34.reuse, 0xf9, !P1 ;  /* 0x000000f92200780c */ /* 0x040fe40004fc1670 */
[----:B------:R-:W-:Y:S02]  /*e900*/  ISETP.LT.OR P1, PT, R34, 0xfa, !P1 ;  /* 0x000000fa2200780c */ /* 0x000fe40004f21670 */
[----:B0-----:R-:W-:Y:S01]  /*e910*/  F2FP.SATFINITE.E4M3.F32.PACK_AB_MERGE_C R7, RZ, R0, RZ ;  /* 0x00000000ff07723e */ /* 0x001fe200048070ff */
[----:B---3--:R-:W-:Y:S01]  /*e920*/  FMUL R2, R225, UR32 ;  /* 0x00000020e1027c20 */ /* 0x008fe20008400000 */
[----:B----4-:R-:W-:-:S04]  /*e930*/  FMUL R3, R224, UR32 ;  /* 0x00000020e0037c20 */ /* 0x010fc80008400000 */
[----:B------:R-:W-:Y:S01]  /*e940*/  F2FP.SATFINITE.E4M3.F32.PACK_AB_MERGE_C R9, RZ, R2, RZ ;  /* 0x00000002ff09723e */ /* 0x000fe200048070ff */
[----:B------:R-:W-:Y:S01]  /*e950*/  FMUL R4, R227, UR32 ;  /* 0x00000020e3047c20 */ /* 0x000fe20008400000 */
[----:B------:R-:W-:Y:S01]  /*e960*/  FMUL R5, R226, UR32 ;  /* 0x00000020e2057c20 */ /* 0x000fe20008400000 */
[----:B------:R-:W-:-:S03]  /*e970*/  F2FP.SATFINITE.E4M3.F32.PACK_AB_MERGE_C R3, RZ, R3, RZ ;  /* 0x00000003ff03723e */ /* 0x000fc600048070ff */
[----:B------:R-:W-:Y:S02]  /*e980*/  F2FP.SATFINITE.E4M3.F32.PACK_AB_MERGE_C R11, RZ, R4, RZ ;  /* 0x00000004ff0b723e */ /* 0x000fe400048070ff */
[----:B------:R-:W-:Y:S01]  /*e990*/  F2FP.SATFINITE.E4M3.F32.PACK_AB_MERGE_C R5, RZ, R5, RZ ;  /* 0x00000005ff05723e */ /* 0x000fe200048070ff */
[----:B------:R1:W-:Y:S04]  /*e9a0*/  @!P4 STG.E.U8 desc[UR20][R26.64+0xf1], R7 ;  /* 0x0000f1071a00c986 */ /* 0x0003e8000c101114 */
[----:B------:R1:W-:Y:S04]  /*e9b0*/  @!P5 STG.E.U8 desc[UR20][R24.64+0xf8], R9 ;  /* 0x0000f8091800d986 */ /* 0x0003e8000c101114 */
[----:B------:R1:W-:Y:S04]  /*e9c0*/  @!P2 STG.E.U8 desc[UR20][R24.64+0xf9], R3 ;  /* 0x0000f9031800a986 */ /* 0x0003e8000c101114 */
[----:B------:R1:W-:Y:S04]  /*e9d0*/  @!P6 STG.E.U8 desc[UR20][R26.64+0xf8], R11 ;  /* 0x0000f80b1a00e986 */ /* 0x0003e8000c101114 */
[----:B------:R1:W-:Y:S02]  /*e9e0*/  @!P1 STG.E.U8 desc[UR20][R26.64+0xf9], R5 ;  /* 0x0000f9051a009986 */ /* 0x0003e4000c101114 */
.L_x_297:
[----:B------:R-:W-:Y:S05]  /*e9f0*/  BSYNC B0 ;  /* 0x0000000000007941 */ /* 0x000fea0003800000 */
.L_x_39:
[----:B------:R-:W2:Y:S01]  /*ea00*/  LDL.LU R22, [R1+0x78] ;  /* 0x0000780001167983 */ /* 0x000ea20000300800 */
[----:B01---5:R-:W-:Y:S01]  /*ea10*/  IMAD.U32 R3, RZ, RZ, UR12 ;  /* 0x0000000cff037e24 */ /* 0x023fe2000f8e00ff */
[----:B------:R-:W-:Y:S02]  /*ea20*/  ULDC.64 UR6, c[0x0][0x650] ;  /* 0x0001940000067ab9 */ /* 0x000fe40000000a00 */
[----:B------:R-:W3:Y:S01]  /*ea30*/  LDL.LU R19, [R1+0x7c] ;  /* 0x00007c0001137983 */ /* 0x000ee20000300800 */
[----:B------:R-:W-:Y:S01]  /*ea40*/  IMAD.U32 R0, RZ, RZ, UR16 ;  /* 0x00000010ff007e24 */ /* 0x000fe2000f8e00ff */
[----:B------:R0:W-:Y:S01]  /*ea50*/  SYNCS.ARRIVE.TRANS64.A1T0 RZ, [R3+UR28], RZ ;  /* 0x000000ff03ff79a7 */ /* 0x0001e2000810001c */
[----:B------:R-:W-:Y:S02]  /*ea60*/  IMAD.U32 R2, RZ, RZ, UR16 ;  /* 0x00000010ff027e24 */ /* 0x000fe4000f8e00ff */
[----:B------:R-:W-:Y:S02]  /*ea70*/  IMAD.MOV.U32 R4, RZ, RZ, -0x1 ;  /* 0xffffffffff047424 */ /* 0x000fe400078e00ff */
[----:B0-----:R-:W-:Y:S01]  /*ea80*/  IMAD.U32 R3, RZ, RZ, UR13 ;  /* 0x0000000dff037e24 */ /* 0x001fe2000f8e00ff */
[----:B---3--:R-:W-:-:S02]  /*ea90*/  LEA R19, P1, R0, R19, 0x1 ;  /* 0x0000001300137211 */ /* 0x008fc400078208ff */
[----:B------:R-:W-:Y:S02]  /*eaa0*/  PRMT R0, RZ, 0x7610, R0 ;  /* 0x00007610ff007816 */ /* 0x000fe40000000000 */
[----:B--2---:R-:W-:Y:S01]  /*eab0*/  LEA.HI.X R22, R2, R22, R3, 0x1, P1 ;  /* 0x0000001602167211 */ /* 0x004fe200008f0c03 */
[----:B------:R-:W-:Y:S01]  /*eac0*/  IMAD.MOV.U32 R2, RZ, RZ, -0x1 ;  /* 0xffffffffff027424 */ /* 0x000fe200078e00ff */
[----:B------:R0:W-:Y:S01]  /*ead0*/  STL [R1+0x7c], R19 ;  /* 0x00007c1301007387 */ /* 0x0001e20000100800 */
[----:B------:R-:W-:Y:S01]  /*eae0*/  IMAD.MOV.U32 R3, RZ, RZ, -0x1 ;  /* 0xffffffffff037424 */ /* 0x000fe200078e00ff */
[----:B------:R-:W-:Y:S02]  /*eaf0*/  ISETP.GE.U32.AND P1, PT, R19, UR6, PT ;  /* 0x0000000613007c0c */ /* 0x000fe4000bf26070 */
[----:B------:R0:W-:Y:S02]  /*eb00*/  STL [R1+0x78], R22 ;  /* 0x0000781601007387 */ /* 0x0001e40000100800 */
[----:B------:R-:W-:-:S02]  /*eb10*/  ISETP.GE.U32.AND.EX P1, PT, R22, UR7, PT, P1 ;  /* 0x0000000716007c0c */ /* 0x000fc4000bf26110 */
[----:B------:R0:W-:Y:S04]  /*eb20*/  STL [R1+0x80], R4 ;  /* 0x0000800401007387 */ /* 0x0001e80000100800 */
[----:B------:R0:W-:Y:S04]  /*eb30*/  STL [R1+0x70], R2 ;  /* 0x0000700201007387 */ /* 0x0001e80000100800 */
[----:B------:R0:W-:Y:S03]  /*eb40*/  STL [R1+0x84], R3 ;  /* 0x0000840301007387 */ /* 0x0001e60000100800 */
[----:B------:R-:W-:Y:S05]  /*eb50*/  @P1 BRA `(.L_x_298) ;  /* 0x0000000400741947 */ /* 0x000fea0003800000 */
[----:B------:R-:W1:Y:S01]  /*eb60*/  S2R R14, SR_CTAID.X ;  /* 0x00000000000e7919 */ /* 0x000e620000002500 */
[----:B------:R-:W2:Y:S01]  /*eb70*/  LDC.64 R8, c[0x0][0x628] ;  /* 0x00018a00ff087b82 */ /* 0x000ea20000000a00 */
[----:B------:R-:W-:Y:S01]  /*eb80*/  ULDC UR6, c[0x0][0x150] ;  /* 0x0000540000067ab9 */ /* 0x000fe20000000800 */
[----:B------:R-:W-:Y:S01]  /*eb90*/  IMAD.MOV.U32 R6, RZ, RZ, R19 ;  /* 0x000000ffff067224 */ /* 0x000fe200078e0013 */
[----:B------:R-:W3:Y:S01]  /*eba0*/  S2R R16, SR_CTAID.Y ;  /* 0x0000000000107919 */ /* 0x000ee20000002600 */
[----:B------:R-:W-:-:S04]  /*ebb0*/  IMAD.MOV.U32 R7, RZ, RZ, R22 ;  /* 0x000000ffff077224 */ /* 0x000fc800078e0016 */
[----:B------:R-:W0:Y:S08]  /*ebc0*/  LDC R17, c[0x0][0x144] ;  /* 0x00005100ff117b82 */ /* 0x000e300000000800 */
[----:B------:R-:W0:Y:S08]  /*ebd0*/  LDC R10, c[0x0][0x630] ;  /* 0x00018c00ff0a7b82 */ /* 0x000e300000000800 */
[----:B------:R-:W0:Y:S01]  /*ebe0*/  LDC.64 R12, c[0x0][0x620] ;  /* 0x00018800ff0c7b82 */ /* 0x000e220000000a00 */
[----:B--2---:R-:W-:-:S04]  /*ebf0*/  ISETP.NE.U32.AND P1, PT, R8, RZ, PT ;  /* 0x000000ff0800720c */ /* 0x004fc80003f25070 */
[----:B------:R-:W-:Y:S02]  /*ec00*/  ISETP.NE.AND.EX P1, PT, R9, RZ, PT, P1 ;  /* 0x000000ff0900720c */ /* 0x000fe40003f25310 */
[----:B-1----:R-:W-:-:S05]  /*ec10*/  I2FP.F32.U32 R0, R14 ;  /* 0x0000000e00007245 */ /* 0x002fca0000201000 */
[----:B------:R-:W-:-:S04]  /*ec20*/  FMUL R0, R0, UR6 ;  /* 0x0000000600007c20 */ /* 0x000fc80008400000 */
[----:B------:R1:W2:Y:S02]  /*ec30*/  F2I.U32.TRUNC.NTZ R15, R0 ;  /* 0x00000000000f7305 */ /* 0x0002a4000020f000 */
[----:B---3--:R-:W-:Y:S05]  /*ec40*/  @!P1 BRA `(.L_x_299) ;  /* 0x0000000000289947 */ /* 0x008fea0003800000 */
[----:B-1----:R-:W1:Y:S02]  /*ec50*/  LDC R0, c[0x0][0x634] ;  /* 0x00018d00ff007b82 */ /* 0x002e640000000800 */
[----:B-1----:R-:W-:-:S05]  /*ec60*/  IADD3 R7, P1, R19, R0, RZ ;  /* 0x0000000013077210 */ /* 0x002fca0007f3e0ff */
[----:B------:R-:W-:-:S04]  /*ec70*/  IMAD.X R11, RZ, RZ, R22, P1 ;  /* 0x000000ffff0b7224 */ /* 0x000fc800008e0616 */
[----:B0-----:R-:W-:-:S04]  /*ec80*/  IMAD.WIDE.U32 R2, R11, R8, RZ ;  /* 0x000000080b027225 */ /* 0x001fc800078e00ff */
[----:B------:R-:W-:-:S04]  /*ec90*/  IMAD.WIDE.U32 R4, P1, R7, R9, R2 ;  /* 0x0000000907047225 */ /* 0x000fc80007820002 */
[----:B------:R-:W-:-:S04]  /*eca0*/  IMAD.WIDE.U32 R2, R7, R8, RZ ;  /* 0x0000000807027225 */ /* 0x000fc800078e00ff */
[----:B------:R-:W-:Y:S01]  /*ecb0*/  IMAD.X R7, RZ, RZ, RZ, P1 ;  /* 0x000000ffff077224 */ /* 0x000fe200008e06ff */
[----:B------:R-:W-:Y:S01]  /*ecc0*/  IADD3 RZ, P1, R3, R4, RZ ;  /* 0x0000000403ff7210 */ /* 0x000fe20007f3e0ff */
[----:B------:R-:W-:-:S04]  /*ecd0*/  IMAD.MOV.U32 R6, RZ, RZ, R5 ;  /* 0x000000ffff067224 */ /* 0x000fc800078e0005 */
[----:B------:R-:W-:-:S08]  /*ece0*/  IMAD.WIDE.U32.X R6, R11, R9, R6, P1 ;  /* 0x000000090b067225 */ /* 0x000fd000008e0406 */
.L_x_299:
[-CC-:B0-----:R-:W-:Y:S01]  /*ecf0*/  SHF.R.U64 R11, R6, R10.reuse, R7.reuse ;  /* 0x0000000a060b7219 */ /* 0x181fe20000001207 */
[----:B------:R-:W0:Y:S01]  /*ed00*/  LDC.64 R20, c[0x0][0x640] ;  /* 0x00019000ff147b82 */ /* 0x000e220000000a00 */
[----:B-1----:R-:W-:Y:S01]  /*ed10*/  SHF.R.U32.HI R0, RZ, R10, R7 ;  /* 0x0000000aff007219 */ /* 0x002fe20000011607 */
[----:B------:R-:W-:Y:S01]  /*ed20*/  IMAD.MOV.U32 R2, RZ, RZ, R19 ;  /* 0x000000ffff027224 */ /* 0x000fe200078e0013 */
[----:B------:R-:W-:Y:S01]  /*ed30*/  IADD3 R5, P1, RZ, -R11, RZ ;  /* 0x8000000bff057210 */ /* 0x000fe20007f3e0ff */
[----:B--2---:R-:W-:Y:S01]  /*ed40*/  IMAD.MOV R15, RZ, RZ, -R15 ;  /* 0x000000ffff0f7224 */ /* 0x004fe200078e0a0f */
[----:B------:R-:W-:Y:S01]  /*ed50*/  ULDC UR6, c[0x0][0x154] ;  /* 0x0000550000067ab9 */ /* 0x000fe20000000800 */
[----:B------:R-:W-:Y:S02]  /*ed60*/  IMAD.MOV.U32 R7, RZ, RZ, 0x1 ;  /* 0x00000001ff077424 */ /* 0x000fe400078e00ff */
[----:B------:R-:W1:Y:S01]  /*ed70*/  LDC R4, c[0x0][0x618] ;  /* 0x00018600ff047b82 */ /* 0x000e620000000800 */
[----:B------:R-:W-:-:S02]  /*ed80*/  IMAD.X R3, RZ, RZ, ~R0, P1 ;  /* 0x000000ffff037224 */ /* 0x000fc400008e0e00 */
[----:B------:R-:W-:Y:S02]  /*ed90*/  IMAD R17, R17, R15, R14 ;  /* 0x0000000f11117224 */ /* 0x000fe400078e020e */
[-C--:B------:R-:W-:Y:S02]  /*eda0*/  IMAD R0, R3, R12.reuse, RZ ;  /* 0x0000000c03007224 */ /* 0x080fe400078e02ff */
[----:B------:R-:W-:Y:S01]  /*edb0*/  IMAD.MOV.U32 R3, RZ, RZ, R22 ;  /* 0x000000ffff037224 */ /* 0x000fe200078e0016 */
[----:B------:R-:W2:Y:S01]  /*edc0*/  LDC R6, c[0x0][0x608] ;  /* 0x00018200ff067b82 */ /* 0x000ea20000000800 */
[----:B------:R-:W-:-:S04]  /*edd0*/  IMAD.WIDE.U32 R2, R5, R12, R2 ;  /* 0x0000000c05027225 */ /* 0x000fc800078e0002 */
[----:B------:R-:W-:-:S03]  /*ede0*/  IMAD R5, R5, R13, R0 ;  /* 0x0000000d05057224 */ /* 0x000fc600078e0200 */
[----:B------:R-:W3:Y:S01]  /*edf0*/  LDC R18, c[0x0][0x658] ;  /* 0x00019600ff127b82 */ /* 0x000ee20000000800 */
[----:B------:R-:W-:Y:S01]  /*ee00*/  I2FP.F32.U32 R0, R16 ;  /* 0x0000001000007245 */ /* 0x000fe20000201000 */
[----:B------:R-:W-:Y:S01]  /*ee10*/  IMAD.IADD R3, R3, 0x1, R5 ;  /* 0x0000000103037824 */ /* 0x000fe200078e0205 */
[----:B0-----:R-:W-:Y:S01]  /*ee20*/  ISETP.NE.U32.AND P1, PT, R20, RZ, PT ;  /* 0x000000ff1400720c */ /* 0x001fe20003f25070 */
[----:B------:R-:W-:Y:S02]  /*ee30*/  IMAD.MOV.U32 R5, RZ, RZ, -0x1 ;  /* 0xffffffffff057424 */ /* 0x000fe400078e00ff */
[----:B------:R-:W-:Y:S02]  /*ee40*/  FMUL R0, R0, UR6 ;  /* 0x0000000600007c20 */ /* 0x000fe40008400000 */
[----:B------:R-:W0:Y:S01]  /*ee50*/  LDC R15, c[0x0][0x148] ;  /* 0x00005200ff0f7b82 */ /* 0x000e220000000800 */
[----:B-1----:R-:W-:Y:S01]  /*ee60*/  SHF.R.U64 R10, R2, R4, R3 ;  /* 0x00000004020a7219 */ /* 0x002fe20000001203 */
[----:B------:R1:W0:Y:S01]  /*ee70*/  F2I.U32.TRUNC.NTZ R13, R0 ;  /* 0x00000000000d7305 */ /* 0x000222000020f000 */
[----:B------:R-:W-:-:S02]  /*ee80*/  ISETP.NE.AND.EX P1, PT, R21, RZ, PT, P1 ;  /* 0x000000ff1500720c */ /* 0x000fc40003f25310 */
[----:B------:R-:W-:-:S03]  /*ee90*/  SHF.R.U32.HI R3, RZ, R4, R3 ;  /* 0x00000004ff037219 */ /* 0x000fc60000011603 */
[----:B------:R-:W0:Y:S01]  /*eea0*/  LDC R14, c[0x0][0x600] ;  /* 0x00018000ff0e7b82 */ /* 0x000e220000000800 */
[-CC-:B--2---:R-:W-:Y:S02]  /*eeb0*/  SHF.R.U64 R8, R10, R6.reuse, R3.reuse ;  /* 0x000000060a087219 */ /* 0x184fe40000001203 */
[----:B------:R-:W-:-:S05]  /*eec0*/  SHF.R.U32.HI R3, RZ, R6, R3 ;  /* 0x00000006ff037219 */ /* 0x000fca0000011603 */
[----:B------:R-:W2:Y:S01]  /*eed0*/  LDC R22, c[0x0][0x648] ;  /* 0x00019200ff167b82 */ /* 0x000ea20000000800 */
[-CC-:B---3--:R-:W-:Y:S02]  /*eee0*/  SHF.R.U64 R12, R8, R18.reuse, R3.reuse ;  /* 0x00000012080c7219 */ /* 0x188fe40000001203 */
[-C--:B------:R-:W-:Y:S02]  /*eef0*/  SHF.L.U32 R5, R5, R18.reuse, RZ ;  /* 0x0000001205057219 */ /* 0x080fe400000006ff */
[-C--:B------:R-:W-:Y:S01]  /*ef00*/  SHF.R.U32.HI R3, RZ, R18.reuse, R3 ;  /* 0x00000012ff037219 */ /* 0x080fe20000011603 */
[----:B------:R-:W-:Y:S01]  /*ef10*/  IMAD.MOV.U32 R2, RZ, RZ, R12 ;  /* 0x000000ffff027224 */ /* 0x000fe200078e000c */
[----:B------:R-:W-:Y:S01]  /*ef20*/  SHF.L.U32 R18, R7, R18, RZ ;  /* 0x0000001207127219 */ /* 0x000fe200000006ff */
[----:B------:R-:W3:Y:S01]  /*ef30*/  LDC R23, c[0x0][0x638] ;  /* 0x00018e00ff177b82 */ /* 0x000ee20000000800 */
[----:B------:R-:W-:-:S07]  /*ef40*/  LOP3.LUT R19, RZ, R5, RZ, 0x33, !PT ;  /* 0x00000005ff137212 */ /* 0x000fce00078e33ff */
[----:B------:R-:W0:Y:S01]  /*ef50*/  LDC R24, c[0x0][0x610] ;  /* 0x00018400ff187b82 */ /* 0x000e220000000800 */
[----:B-1----:R-:W-:Y:S05]  /*ef60*/  @!P1 BRA `(.L_x_300) ;  /* 0x0000000000289947 */ /* 0x002fea0003800000 */
[----:B------:R-:W1:Y:S02]  /*ef70*/  LDC R7, c[0x0][0x64c] ;  /* 0x00019300ff077b82 */ /* 0x000e640000000800 */
[----:B-1----:R-:W-:-:S05]  /*ef80*/  IADD3 R7, P1, R12, R7, RZ ;  /* 0x000000070c077210 */ /* 0x002fca0007f3e0ff */
        /* <DEDUP_REMOVED lines=8> */
.L_x_300:
[----:B--2---:R-:W-:Y:S01]  /*f010*/  SHF.R.U64 R0, R2, R22, R3 ;  /* 0x0000001602007219 */ /* 0x004fe20000001203 */
[----:B0-----:R-:W-:Y:S01]  /*f020*/  VIADD R7, R14, 0xffffffff ;  /* 0xffffffff0e077836 */ /* 0x001fe20000000000 */
[----:B------:R-:W-:Y:S01]  /*f030*/  LOP3.LUT R5, R8, R19, RZ, 0xc0, !PT ;  /* 0x0000001308057212 */ /* 0x000fe200078ec0ff */
[----:B------:R-:W-:Y:S02]  /*f040*/  IMAD.MOV R13, RZ, RZ, -R13 ;  /* 0x000000ffff0d7224 */ /* 0x000fe400078e0a0d */
[----:B------:R-:W-:Y:S02]  /*f050*/  IMAD.MOV R3, RZ, RZ, -R0 ;  /* 0x000000ffff037224 */ /* 0x000fe400078e0a00 */
[----:B------:R-:W-:Y:S01]  /*f060*/  IMAD R2, R18, R0, R5 ;  /* 0x0000000012027224 */ /* 0x000fe200078e0205 */
[----:B------:R-:W-:Y:S01]  /*f070*/  LOP3.LUT R5, R10, R7, RZ, 0xc0, !PT ;  /* 0x000000070a057212 */ /* 0x000fe200078ec0ff */
[----:B------:R-:W-:Y:S02]  /*f080*/  @P3 IMAD R17, R15, R13, R16 ;  /* 0x0000000d0f113224 */ /* 0x000fe400078e0210 */
[----:B---3--:R-:W-:-:S02]  /*f090*/  IMAD R0, R3, R23, R12 ;  /* 0x0000001703007224 */ /* 0x008fc400078e020c */
[----:B------:R-:W-:Y:S02]  /*f0a0*/  IMAD.MOV.U32 R4, RZ, RZ, 0x1 ;  /* 0x00000001ff047424 */ /* 0x000fe400078e00ff */
[----:B------:R-:W-:Y:S02]  /*f0b0*/  IMAD R2, R2, R24, R17 ;  /* 0x0000001802027224 */ /* 0x000fe400078e0211 */
[----:B------:R-:W-:Y:S01]  /*f0c0*/  IMAD R3, R0, R14, R5 ;  /* 0x0000000e00037224 */ /* 0x000fe200078e0205 */
[----:B------:R-:W-:-:S04]  /*f0d0*/  PRMT R0, R4, 0x7610, R0 ;  /* 0x0000761004007816 */ /* 0x000fc80000000000 */
[----:B------:R-:W-:Y:S02]  /*f0e0*/  SEL R4, R3, R2, !P3 ;  /* 0x0000000203047207 */ /* 0x000fe40005800000 */
[----:B------:R-:W-:-:S03]  /*f0f0*/  SEL R2, R2, R3, !P3 ;  /* 0x0000000302027207 */ /* 0x000fc60005800000 */
[----:B------:R1:W-:Y:S04]  /*f100*/  STL [R1+0x84], R4 ;  /* 0x0000840401007387 */ /* 0x0003e80000100800 */
[----:B------:R1:W-:Y:S04]  /*f110*/  STL [R1+0x70], R11 ;  /* 0x0000700b01007387 */ /* 0x0003e80000100800 */
[----:B------:R1:W-:Y:S02]  /*f120*/  STL [R1+0x80], R2 ;  /* 0x0000800201007387 */ /* 0x0003e40000100800 */
.L_x_298:
[----:B------:R-:W-:Y:S01]  /*f130*/  LOP3.LUT P1, RZ, R0, 0xff, RZ, 0xc0, !PT ;  /* 0x000000ff00ff7812 */ /* 0x000fe2000782c0ff */
[----:B------:R-:W-:-:S12]  /*f140*/  ULOP3.LUT UR27, UR27, 0x1, URZ, 0x3c, !UPT ;  /* 0x000000011b1b7892 */ /* 0x000fd8000f8e3c3f */
[----:B------:R-:W-:Y:S05]  /*f150*/  @P1 BRA `(.L_x_301) ;  /* 0xffffff2400801947 */ /* 0x000fea000383ffff */
[----:B------:R-:W-:Y:S05]  /*f160*/  EXIT ;  /* 0x000000000000794d */ /* 0x000fea0003800000 */
.L_x_17:
[----:B------:R-:W-:-:S08]  /*f170*/  ISETP.NE.AND P0, PT, RZ, UR6, PT ;  /* 0x00000006ff007c0c */ /* 0x000fd0000bf05270 */
[----:B0123--:R-:W0:-:S00]  /*f180*/  USETMAXREG.DEALLOC.CTAPOOL 0x28 ;  /* 0x00000028000079c8 */ /* 0x00fe0000080e0500 */
[----:B------:R-:W-:Y:S05]  /*f190*/  @P0 EXIT ;  /* 0x000000000000094d */ /* 0x000fea0003800000 */
[----:B0-----:R-:W-:Y:S01]  /*f1a0*/  LOP3.LUT P0, RZ, R0, 0xff, RZ, 0xc0, !PT ;  /* 0x000000ff00ff7812 */ /* 0x001fe2000780c0ff */
[----:B------:R-:W-:Y:S02]  /*f1b0*/  IMAD.MOV.U32 R0, RZ, RZ, 0x1 ;  /* 0x00000001ff007424 */ /* 0x000fe400078e00ff */
[----:B------:R-:W-:-:S10]  /*f1c0*/  IMAD.MOV.U32 R9, RZ, RZ, RZ ;  /* 0x000000ffff097224 */ /* 0x000fd400078e00ff */
[----:B------:R-:W-:Y:S05]  /*f1d0*/  @!P0 BRA `(.L_x_302) ;  /* 0x0000000c00608947 */ /* 0x000fea0003800000 */
[----:B------:R-:W0:Y:S01]  /*f1e0*/  S2UR UR8, SR_CgaCtaId ;  /* 0x00000000000879c3 */ /* 0x000e220000008800 */
[----:B------:R-:W-:Y:S01]  /*f1f0*/  LOP3.LUT P0, RZ, R3, 0x1f, RZ, 0xc0, !PT ;  /* 0x0000001f03ff7812 */ /* 0x000fe2000780c0ff */
[----:B------:R-:W-:Y:S01]  /*f200*/  ULDC UR5, c[0x0][0x658] ;  /* 0x0001960000057ab9 */ /* 0x000fe20000000800 */
[----:B------:R-:W-:Y:S01]  /*f210*/  UMOV UR6, 0xffffffff ;  /* 0xffffffff00067882 */ /* 0x000fe20000000000 */
[----:B------:R-:W-:Y:S01]  /*f220*/  BSSY B0, `(.L_x_302) ;  /* 0x00000d3000007945 */ /* 0x000fe20003800000 */
[----:B------:R-:W-:Y:S01]  /*f230*/  USHF.L.U32 UR6, UR6, UR5, URZ ;  /* 0x0000000506067299 */ /* 0x000fe2000800063f */
[C---:B------:R-:W-:Y:S01]  /*f240*/  ISETP.NE.AND P2, PT, R2.reuse, RZ, PT ;  /* 0x000000ff0200720c */ /* 0x040fe20003f45270 */
[----:B------:R-:W-:Y:S01]  /*f250*/  IMAD.MOV.U32 R10, RZ, RZ, 0x1 ;  /* 0x00000001ff0a7424 */ /* 0x000fe200078e00ff */
[----:B------:R-:W-:Y:S01]  /*f260*/  ISETP.NE.OR P0, PT, R2, RZ, !P0 ;  /* 0x000000ff0200720c */ /* 0x000fe20004705670 */
[----:B------:R-:W-:Y:S01]  /*f270*/  IMAD.MOV.U32 R0, RZ, RZ, 0x1 ;  /* 0x00000001ff007424 */ /* 0x000fe200078e00ff */
[----:B------:R-:W-:Y:S01]  /*f280*/  ULDC UR4, c[0x0][0x600] ;  /* 0x0001800000047ab9 */ /* 0x000fe20000000800 */
[----:B------:R-:W-:Y:S01]  /*f290*/  IMAD.MOV.U32 R9, RZ, RZ, RZ ;  /* 0x000000ffff097224 */ /* 0x000fe200078e00ff */
[----:B------:R-:W-:Y:S01]  /*f2a0*/  UMOV UR7, 0x1 ;  /* 0x0000000100077882 */ /* 0x000fe20000000000 */
[----:B------:R-:W-:-:S02]  /*f2b0*/  UIADD3 UR28, UR14, 0x1, URZ ;  /* 0x000000010e1c7890 */ /* 0x000fc4000fffe03f */
[----:B------:R-:W-:Y:S02]  /*f2c0*/  ULOP3.LUT UR25, UR15, 0x2, URZ, 0xfc, !UPT ;  /* 0x000000020f197892 */ /* 0x000fe4000f8efc3f */
[----:B------:R-:W-:Y:S02]  /*f2d0*/  UIADD3 UR4, UR4, -0x1, URZ ;  /* 0xffffffff04047890 */ /* 0x000fe4000fffe03f */
[----:B------:R-:W-:Y:S02]  /*f2e0*/  USHF.L.U32 UR22, UR7, UR5, URZ ;  /* 0x0000000507167299 */ /* 0x000fe4000800063f */
[----:B------:R-:W-:Y:S01]  /*f2f0*/  ULOP3.LUT UR21, URZ, UR6, URZ, 0x33, !UPT ;  /* 0x000000063f157292 */ /* 0x000fe2000f8e333f */
[----:B------:R-:W-:Y:S01]  /*f300*/  ULDC.64 UR26, c[0x0][0x198] ;  /* 0x00006600001a7ab9 */ /* 0x000fe20000000a00 */
[----:B0-----:R-:W-:-:S10]  /*f310*/  IMAD.U32 R8, RZ, RZ, UR8 ;  /* 0x00000008ff087e24 */ /* 0x001fd4000f8e00ff */
.L_x_314:
[----:B------:R-:W-:-:S03]  /*f320*/  UMOV UR5, 0xffffffff ;  /* 0xffffffff00057882 */ /* 0x000fc60000000000 */
[----:B01----:R-:W-:Y:S05]  /*f330*/  BRA.DIV UR5, `(.L_x_303) ;  /* 0x0000001205587947 */ /* 0x003fea000b800000 */
[----:B------:R-:W-:-:S13]  /*f340*/  ELECT P1, URZ, PT ;  /* 0x00000000003f782f */ /* 0x000fda0003820000 */
.L_x_328:
[----:B------:R-:W0:Y:S01]  /*f350*/  LDC R2, c[0x0][0x28c] ;  /* 0x0000a300ff027b82 */ /* 0x000e220000000800 */
[----:B------:R-:W-:Y:S01]  /*f360*/  BSSY B1, `(.L_x_304) ;  /* 0x000003f000017945 */ /* 0x000fe20003800000 */
[----:B0-----:R-:W-:-:S13]  /*f370*/  ISETP.LT.OR P1, PT, R2, 0x1, !P1 ;  /* 0x000000010200780c */ /* 0x001fda0004f21670 */
[----:B------:R-:W-:Y:S05]  /*f380*/  @P1 BRA `(.L_x_305) ;  /* 0x0000000000f01947 */ /* 0x000fea0003800000 */
[----:B------:R-:W2:Y:S04]  /*f390*/  LDL.LU R4, [R1+0x80] ;  /* 0x0000800001047983 */ /* 0x000ea80000300800 */
[----:B------:R-:W3:Y:S01]  /*f3a0*/  LDL.LU R3, [R1+0x84] ;  /* 0x0000840001037983 */ /* 0x000ee20000300800 */
[----:B------:R-:W-:Y:S02]  /*f3b0*/  IMAD.MOV.U32 R13, RZ, RZ, RZ ;  /* 0x000000ffff0d7224 */ /* 0x000fe400078e00ff */
[----:B------:R-:W-:Y:S02]  /*f3c0*/  IMAD.U32 R14, RZ, RZ, UR28 ;  /* 0x0000001cff0e7e24 */ /* 0x000fe4000f8e00ff */
[----:B------:R-:W-:Y:S02]  /*f3d0*/  IMAD.MOV.U32 R2, RZ, RZ, R0 ;  /* 0x000000ffff027224 */ /* 0x000fe400078e0000 */
[----:B--2---:R-:W-:-:S02]  /*f3e0*/  IMAD R8, R4, 0x4, R8 ;  /* 0x0000000404087824 */ /* 0x004fc400078e0208 */
[----:B---3--:R-:W-:Y:S02]  /*f3f0*/  IMAD.SHL.U32 R6, R3, 0x100, RZ ;  /* 0x0000010003067824 */ /* 0x008fe400078e00ff */
[----:B------:R-:W-:Y:S02]  /*f400*/  IMAD.MOV.U32 R3, RZ, RZ, R9 ;  /* 0x000000ffff037224 */ /* 0x000fe400078e0009 */
[----:B------:R-:W-:-:S07]  /*f410*/  IMAD.SHL.U32 R7, R8, 0x10, RZ ;  /* 0x0000001008077824 */ /* 0x000fce00078e00ff */
.L_x_309:
[----:B------:R-:W0:Y:S01]  /*f420*/  S2UR UR5, SR_CgaCtaId ;  /* 0x00000000000579c3 */ /* 0x000e220000008800 */
[----:B------:R-:W-:Y:S02]  /*f430*/  MOV R5, 0x400 ;  /* 0x0000040000057802 */ /* 0x000fe40000000f00 */
[----:B------:R-:W-:Y:S01]  /*f440*/  SHF.L.U32 R4, R2, 0x1f, RZ ;  /* 0x0000001f02047819 */ /* 0x000fe200000006ff */
[----:B0-----:R-:W-:-:S05]  /*f450*/  IMAD.U32 R8, RZ, RZ, UR5 ;  /* 0x00000005ff087e24 */ /* 0x001fca000f8e00ff */
[----:B------:R-:W-:Y:S02]  /*f460*/  LEA R12, R8, R5, 0x18 ;  /* 0x00000005080c7211 */ /* 0x000fe400078ec0ff */
[----:B------:R-:W0:Y:S03]  /*f470*/  @!P2 LDC R5, c[0x0][0x500] ;  /* 0x00014000ff05ab82 */ /* 0x000e260000000800 */
[----:B------:R-:W-:-:S04]  /*f480*/  IMAD R11, R3, 0x8, R12 ;  /* 0x00000008030b7824 */ /* 0x000fc800078e020c */
[----:B------:R-:W1:Y:S02]  /*f490*/  SYNCS.PHASECHK.TRANS64.TRYWAIT P1, [R11+URZ+0x28], R4 ;  /* 0x000028040b0075a7 */ /* 0x000e64000802017f */
[----:B-1----:R-:W-:Y:S05]  /*f4a0*/  @!P1 BRA `(.L_x_306) ;  /* 0x00000010001c9947 */ /* 0x002fea0003800000 */
.L_x_329:
[----:B------:R-:W-:Y:S01]  /*f4b0*/  UPRMT UR5, UR25, 0x9910, URZ ;  /* 0x0000991019057896 */ /* 0x000fe2000800003f */
[----:B0-----:R0:W-:Y:S03]  /*f4c0*/  @!P2 SYNCS.ARRIVE.TRANS64 RZ, [R11+URZ], R5 ;  /* 0x000000050bffa9a7 */ /* 0x0011e6000800003f */
[----:B------:R-:W-:-:S06]  /*f4d0*/  UISETP.NE.AND UP0, UPT, UR5, 0x2, UPT ;  /* 0x000000020500788c */ /* 0x000fcc000bf05270 */
[----:B------:R-:W-:-:S13]  /*f4e0*/  PLOP3.LUT P1, PT, PT, PT, UP0, 0x80, 0x0 ;  /* 0x000000000000781c */ /* 0x000fda0003f2f008 */
[----:B0-----:R-:W-:Y:S05]  /*f4f0*/  @P1 BRA `(.L_x_307) ;  /* 0x0000000000041947 */ /* 0x001fea0003800000 */
[----:B------:R-:W-:Y:S01]  /*f500*/  BPT.TRAP 0x1 ;  /* 0x000000040000795c */ /* 0x000fe20000300000 */
.L_x_307:
[----:B------:R-:W-:Y:S05]  /*f510*/  @P0 BRA `(.L_x_308) ;  /* 0x0000000000040947 */ /* 0x000fea0003800000 */
[----:B------:R-:W-:Y:S01]  /*f520*/  BPT.TRAP 0x1 ;  /* 0x000000040000795c */ /* 0x000fe20000300000 */
.L_x_308:
[----:B------:R-:W2:Y:S01]  /*f530*/  LDL R5, [R1+0x70] ;  /* 0x0000700001057983 */ /* 0x000ea20000100800 */
[----:B-1----:R-:W-:Y:S01]  /*f540*/  IMAD R4, R3, 0x4, R8 ;  /* 0x0000000403047824 */ /* 0x002fe200078e0208 */
[----:B------:R-:W-:Y:S01]  /*f550*/  R2UR UR9, R11 ;  /* 0x000000000b0972ca */ /* 0x000fe200000e0000 */
[----:B------:R-:W-:Y:S01]  /*f560*/  VIADD R14, R14, 0xffffffff ;  /* 0xffffffff0e0e7836 */ /* 0x000fe20000000000 */
[----:B------:R-:W-:Y:S01]  /*f570*/  UIADD3 UR6, UP0, UR26, 0xf0, URZ ;  /* 0x000000f01a067890 */ /* 0x000fe2000ff1e03f */
[--C-:B------:R-:W-:Y:S01]  /*f580*/  IMAD.U32 R4, R4, 0x800, R12.reuse ;  /* 0x0000080004047824 */ /* 0x100fe200078e000c */
[----:B------:R-:W-:Y:S01]  /*f590*/  R2UR UR11, R7 ;  /* 0x00000000070b72ca */ /* 0x000fe200000e0000 */
[----:B------:R-:W-:Y:S01]  /*f5a0*/  IMAD R12, R3, 0x8000, R12 ;  /* 0x00008000030c7824 */ /* 0x000fe200078e020c */
[----:B------:R-:W-:Y:S01]  /*f5b0*/  R2UR UR10, R13 ;  /* 0x000000000d0a72ca */ /* 0x000fe200000e0000 */
[----:B------:R-:W-:Y:S01]  /*f5c0*/  UIADD3 UR30, UP1, UR26, 0x1f0, URZ ;  /* 0x000001f01a1e7890 */ /* 0x000fe2000ff3e03f */
[----:B------:R-:W-:Y:S01]  /*f5d0*/  R2UR UR5, R4 ;  /* 0x00000000040572ca */ /* 0x000fe200000e0000 */
[----:B------:R-:W-:Y:S01]  /*f5e0*/  UIADD3.X UR7, URZ, UR27, URZ, UP0, !UPT ;  /* 0x0000001b3f077290 */ /* 0x000fe200087fe43f */
[----:B------:R-:W-:Y:S01]  /*f5f0*/  R2UR UR8, R12 ;  /* 0x000000000c0872ca */ /* 0x000fe200000e0000 */
[----:B------:R-:W-:Y:S01]  /*f600*/  VIADD R3, R3, 0x1 ;  /* 0x0000000103037836 */ /* 0x000fe20000000000 */
[----:B------:R-:W-:Y:S01]  /*f610*/  R2UR UR23, R6 ;  /* 0x00000000061772ca */ /* 0x000fe200000e0000 */
[----:B------:R-:W-:Y:S01]  /*f620*/  UIADD3.X UR31, URZ, UR27, URZ, UP1, !UPT ;  /* 0x0000001b3f1f7290 */ /* 0x000fe20008ffe43f */
[----:B------:R-:W-:Y:S01]  /*f630*/  ISETP.GT.AND P4, PT, R14, 0x1, PT ;  /* 0x000000010e00780c */ /* 0x000fe20003f84270 */
[----:B------:R-:W-:Y:S01]  /*f640*/  UMOV UR24, 0xf0000 ;  /* 0x000f000000187882 */ /* 0x000fe20000000000 */
[----:B------:R-:W-:Y:S01]  /*f650*/  UMOV UR18, 0x0 ;  /* 0x0000000000127882 */ /* 0x000fe20000000000 */
[----:B------:R-:W-:Y:S01]  /*f660*/  UMOV UR19, 0x10000000 ;  /* 0x1000000000137882 */ /* 0x000fe20000000000 */
[----:B------:R-:W-:Y:S01]  /*f670*/  ISETP.NE.AND P1, PT, R3, 0x5, PT ;  /* 0x000000050300780c */ /* 0x000fe20003f25270 */
[----:B------:R-:W-:-:S02]  /*f680*/  VIADD R13, R13, 0x80 ;  /* 0x000000800d0d7836 */ /* 0x000fc40000000000 */
[----:B------:R-:W-:Y:S01]  /*f690*/  UIADD3 UR5, UR5, 0x180, URZ ;  /* 0x0000018005057890 */ /* 0x000fe2000fffe03f */
[----:B------:R-:W-:Y:S01]  /*f6a0*/  SEL R3, R3, RZ, P1 ;  /* 0x000000ff03037207 */ /* 0x000fe20000800000 */
[----:B------:R-:W-:-:S05]  /*f6b0*/  UIADD3 UR20, UR8, 0xa180, URZ ;  /* 0x0000a18008147890 */ /* 0x000fca000fffe03f */
[----:B------:R-:W-:Y:S01]  /*f6c0*/  UMOV UR8, UR5 ;  /* 0x0000000500087c82 */ /* 0x000fe20008000000 */
[----:B--2---:R-:W-:Y:S02]  /*f6d0*/  R2UR UR12, R5 ;  /* 0x00000000050c72ca */ /* 0x004fe400000e0000 */
[----:B------:R-:W-:-:S04]  /*f6e0*/  SEL R5, RZ, 0x1, P1 ;  /* 0x00000001ff057807 */ /* 0x000fc80000800000 */
[----:B------:R-:W-:-:S07]  /*f6f0*/  LOP3.LUT R2, R2, R5, RZ, 0x3c, !PT ;  /* 0x0000000502027212 */ /* 0x000fce00078e3cff */
[----:B------:R0:W-:Y:S02]  /*f700*/  UTMALDG.3D.MULTICAST [UR8], [UR6], UR24, desc[UR18] ;  /* 0x00001208060073b4 */ /* 0x0001e40008011818 */
[----:B0-----:R-:W-:Y:S01]  /*f710*/  UMOV UR8, UR20 ;  /* 0x0000001400087c82 */ /* 0x001fe20008000000 */
[----:B------:R-:W-:Y:S02]  /*f720*/  UMOV UR11, UR23 ;  /* 0x00000017000b7c82 */ /* 0x000fe40008000000 */
[----:B------:R0:W-:Y:S02]  /*f730*/  UTMALDG.3D [UR8], [UR30], desc[UR18] ;  /* 0x000012081e0075b4 */ /* 0x0001e40008011000 */
[----:B0-----:R-:W-:Y:S05]  /*f740*/  @P4 BRA `(.L_x_309) ;  /* 0xfffffffc00344947 */ /* 0x001fea000383ffff */
.L_x_305:
[----:B------:R-:W-:Y:S05]  /*f750*/  BSYNC B1 ;  /* 0x0000000000017941 */ /* 0x000fea0003800000 */
.L_x_304:
[----:B------:R-:W2:Y:S01]  /*f760*/  LDL.LU R16, [R1+0x78] ;  /* 0x0000780001107983 */ /* 0x000ea20000300800 */
[----:B------:R-:W-:Y:S01]  /*f770*/  LOP3.LUT P5, RZ, R10, 0xff, RZ, 0xc0, !PT ;  /* 0x000000ff0aff7812 */ /* 0x000fe200078ac0ff */
[----:B------:R-:W-:Y:S01]  /*f780*/  VIADD R4, R9, UR14 ;  /* 0x0000000e09047c36 */ /* 0x000fe20008000000 */
[----:B------:R-:W-:Y:S01]  /*f790*/  UISETP.GE.U32.AND UP0, UPT, UR14, 0x5, UPT ;  /* 0x000000050e00788c */ /* 0x000fe2000bf06070 */
[----:B------:R-:W3:Y:S01]  /*f7a0*/  LDL.LU R15, [R1+0x7c] ;  /* 0x00007c00010f7983 */ /* 0x000ee20000300800 */
[----:B------:R-:W-:Y:S01]  /*f7b0*/  IMAD.U32 R6, RZ, RZ, UR14 ;  /* 0x0000000eff067e24 */ /* 0x000fe2000f8e00ff */
[----:B------:R-:W-:Y:S01]  /*f7c0*/  ULDC.64 UR6, c[0x0][0x650] ;  /* 0x0001940000067ab9 */ /* 0x000fe20000000a00 */
[----:B------:R-:W-:Y:S01]  /*f7d0*/  ISETP.GT.U32.AND P1, PT, R4, 0x4, PT ;  /* 0x000000040400780c */ /* 0x000fe20003f24070 */
[----:B------:R-:W-:Y:S01]  /*f7e0*/  BSSY B1, `(.L_x_310) ;  /* 0x0000074000017945 */ /* 0x000fe20003800000 */
[----:B------:R-:W-:Y:S02]  /*f7f0*/  PLOP3.LUT P4, PT, PT, PT, UP0, 0x80, 0x0 ;  /* 0x000000000000781c */ /* 0x000fe40003f8f008 */
[----:B------:R-:W-:-:S02]  /*f800*/  ISETP.LT.U32.AND P1, PT, R6, 0x5, P1 ;  /* 0x000000050600780c */ /* 0x000fc40000f21070 */
[----:B------:R-:W-:Y:S01]  /*f810*/  PRMT R10, RZ, 0x7610, R10 ;  /* 0x00007610ff0a7816 */ /* 0x000fe2000000000a */
[----:B------:R-:W0:Y:S01]  /*f820*/  @P5 S2R R8, SR_CgaCtaId ;  /* 0x0000000000085919 */ /* 0x000e220000008800 */
[----:B------:R-:W-:-:S04]  /*f830*/  @P5 MOV R3, 0x400 ;  /* 0x0000040000035802 */ /* 0x000fc80000000f00 */
[----:B0-----:R-:W-:Y:S01]  /*f840*/  @P5 LEA R5, R8, R3, 0x18 ;  /* 0x0000000308055211 */ /* 0x001fe200078ec0ff */
[----:B------:R-:W-:-:S03]  /*f850*/  IMAD.WIDE.U32 R2, R4, -0x33333333, RZ ;  /* 0xcccccccd04027825 */ /* 0x000fc600078e00ff */
[----:B------:R0:W-:Y:S01]  /*f860*/  @P5 SYNCS.ARRIVE.TRANS64.A1T0 RZ, [R5+URZ+0x88], RZ ;  /* 0x000088ff05ff59a7 */ /* 0x0001e2000810003f */
[----:B------:R-:W-:Y:S02]  /*f870*/  PRMT R2, RZ, 0x7610, R2 ;  /* 0x00007610ff027816 */ /* 0x000fe40000000002 */
[----:B0-----:R-:W-:Y:S02]  /*f880*/  SHF.R.U32.HI R5, RZ, 0x2, R3 ;  /* 0x00000002ff057819 */ /* 0x001fe40000011603 */
[----:B------:R-:W-:-:S03]  /*f890*/  SEL R3, RZ, 0x1, !P1 ;  /* 0x00000001ff037807 */ /* 0x000fc60004800000 */
[----:B------:R-:W-:Y:S01]  /*f8a0*/  IMAD R9, R5, -0x5, R4 ;  /* 0xfffffffb05097824 */ /* 0x000fe200078e0204 */
[----:B------:R-:W-:Y:S01]  /*f8b0*/  LOP3.LUT R0, R0, R3, RZ, 0x3c, !PT ;  /* 0x0000000300007212 */ /* 0x000fe200078e3cff */
[----:B------:R-:W-:Y:S02]  /*f8c0*/  IMAD.MOV.U32 R4, RZ, RZ, -0x1 ;  /* 0xffffffffff047424 */ /* 0x000fe400078e00ff */
[----:B------:R-:W-:Y:S01]  /*f8d0*/  IMAD.MOV.U32 R3, RZ, RZ, -0x1 ;  /* 0xffffffffff037424 */ /* 0x000fe200078e00ff */
[----:B------:R-:W-:Y:S01]  /*f8e0*/  @P4 LOP3.LUT R0, R0, 0x1, R5, 0x78, !PT ;  /* 0x0000000100004812 */ /* 0x000fe200078e7805 */
[----:B------:R-:W-:Y:S01]  /*f8f0*/  IMAD.MOV.U32 R5, RZ, RZ, -0x1 ;  /* 0xffffffffff057424 */ /* 0x000fe200078e00ff */
[----:B---3--:R-:W-:-:S04]  /*f900*/  IADD3 R15, P5, R15, UR16, RZ ;  /* 0x000000100f0f7c10 */ /* 0x008fc8000ffbe0ff */
[----:B--2---:R-:W-:Y:S01]  /*f910*/  IADD3.X R16, R16, UR13, RZ, P5, !PT ;  /* 0x0000000d10107c10 */ /* 0x004fe2000affe4ff */
[----:B------:R0:W-:Y:S01]  /*f920*/  STL [R1+0x7c], R15 ;  /* 0x00007c0f01007387 */ /* 0x0001e20000100800 */
[----:B------:R-:W-:-:S03]  /*f930*/  ISETP.GE.U32.AND P1, PT, R15, UR6, PT ;  /* 0x000000060f007c0c */ /* 0x000fc6000bf26070 */
[----:B------:R0:W-:Y:S01]  /*f940*/  STL [R1+0x78], R16 ;  /* 0x0000781001007387 */ /* 0x0001e20000100800 */
[----:B------:R-:W-:-:S03]  /*f950*/  ISETP.GE.U32.AND.EX P1, PT, R16, UR7, PT, P1 ;  /* 0x0000000710007c0c */ /* 0x000fc6000bf26110 */
[----:B------:R0:W-:Y:S04]  /*f960*/  STL [R1+0x80], R5 ;  /* 0x0000800501007387 */ /* 0x0001e80000100800 */
[----:B------:R0:W-:Y:S04]  /*f970*/  STL [R1+0x84], R4 ;  /* 0x0000840401007387 */ /* 0x0001e80000100800 */
[----:B------:R0:W-:Y:S02]  /*f980*/  STL [R1+0x70], R3 ;  /* 0x0000700301007387 */ /* 0x0001e40000100800 */
[----:B------:R-:W-:Y:S05]  /*f990*/  @P1 BRA `(.L_x_311) ;  /* 0x0000000400601947 */ /* 0x000fea0003800000 */
[----:B------:R-:W-:Y:S01]  /*f9a0*/  ULDC.64 UR6, c[0x0][0x628] ;  /* 0x00018a0000067ab9 */ /* 0x000fe20000000a00 */
[----:B------:R-:W1:Y:S01]  /*f9b0*/  S2R R12, SR_CTAID.X ;  /* 0x00000000000c7919 */ /* 0x000e620000002500 */
[----:B------:R-:W-:Y:S01]  /*f9c0*/  ISETP.NE.U32.AND P1, PT, RZ, UR6, PT ;  /* 0x00000006ff007c0c */ /* 0x000fe2000bf25070 */
[----:B------:R-:W-:Y:S01]  /*f9d0*/  ULDC UR8, c[0x0][0x630] ;  /* 0x00018c0000087ab9 */ /* 0x000fe20000000800 */
[----:B------:R-:W-:Y:S01]  /*f9e0*/  IMAD.MOV.U32 R2, RZ, RZ, R15 ;  /* 0x000000ffff027224 */ /* 0x000fe200078e000f */
[----:B------:R-:W2:Y:S01]  /*f9f0*/  S2R R11, SR_CTAID.Y ;  /* 0x00000000000b7919 */ /* 0x000ea20000002600 */
[----:B------:R-:W-:Y:S01]  /*fa00*/  ISETP.NE.AND.EX P1, PT, RZ, UR7, PT, P1 ;  /* 0x00000007ff007c0c */ /* 0x000fe2000bf25310 */
[----:B0-----:R-:W-:-:S12]  /*fa10*/  IMAD.MOV.U32 R3, RZ, RZ, R16 ;  /* 0x000000ffff037224 */ /* 0x001fd800078e0010 */
[----:B------:R-:W-:Y:S05]  /*fa20*/  @!P1 BRA `(.L_x_312) ;  /* 0x0000000000289947 */ /* 0x000fea0003800000 */
[----:B------:R-:W-:Y:S02]  /*fa30*/  ULDC UR5, c[0x0][0x634] ;  /* 0x00018d0000057ab9 */ /* 0x000fe40000000800 */
[----:B------:R-:W-:-:S05]  /*fa40*/  IADD3 R7, P1, R15, UR5, RZ ;  /* 0x000000050f077c10 */ /* 0x000fca000ff3e0ff */
[----:B------:R-:W-:-:S04]  /*fa50*/  IMAD.X R13, RZ, RZ, R16, P1 ;  /* 0x000000ffff0d7224 */ /* 0x000fc800008e0610 */
[----:B------:R-:W-:-:S04]  /*fa60*/  IMAD.WIDE.U32 R4, R13, UR6, RZ ;  /* 0x000000060d047c25 */ /* 0x000fc8000f8e00ff */
[----:B------:R-:W-:-:S04]  /*fa70*/  IMAD.WIDE.U32 R4, P1, R7, UR7, R4 ;  /* 0x0000000707047c25 */ /* 0x000fc8000f820004 */
[----:B------:R-:W-:-:S04]  /*fa80*/  IMAD.WIDE.U32 R6, R7, UR6, RZ ;  /* 0x0000000607067c25 */ /* 0x000fc8000f8e00ff */
[----:B------:R-:W-:Y:S01]  /*fa90*/  IMAD.X R3, RZ, RZ, RZ, P1 ;  /* 0x000000ffff037224 */ /* 0x000fe200008e06ff */
[----:B------:R-:W-:Y:S01]  /*faa0*/  IADD3 RZ, P1, R7, R4, RZ ;  /* 0x0000000407ff7210 */ /* 0x000fe20007f3e0ff */
[----:B------:R-:W-:-:S04]  /*fab0*/  IMAD.MOV.U32 R2, RZ, RZ, R5 ;  /* 0x000000ffff027224 */ /* 0x000fc800078e0005 */
[----:B------:R-:W-:-:S08]  /*fac0*/  IMAD.WIDE.U32.X R2, R13, UR7, R2, P1 ;  /* 0x000000070d027c25 */ /* 0x000fd000088e0402 */
.L_x_312:
[--C-:B------:R-:W-:Y:S01]  /*fad0*/  SHF.R.U64 R6, R2, UR8, R3.reuse ;  /* 0x0000000802067c19 */ /* 0x100fe20008001203 */
[----:B------:R-:W-:Y:S01]  /*fae0*/  ULDC.64 UR6, c[0x0][0x620] ;  /* 0x0001880000067ab9 */ /* 0x000fe20000000a00 */
[----:B------:R-:W-:Y:S01]  /*faf0*/  SHF.R.U32.HI R2, RZ, UR8, R3 ;  /* 0x00000008ff027c19 */ /* 0x000fe20008011603 */
[----:B------:R-:W-:Y:S01]  /*fb00*/  IMAD.MOV.U32 R3, RZ, RZ, R16 ;  /* 0x000000ffff037224 */ /* 0x000fe200078e0010 */
[----:B------:R-:W-:Y:S01]  /*fb10*/  IADD3 R5, P1, RZ, -R6, RZ ;  /* 0x80000006ff057210 */ /* 0x000fe20007f3e0ff */
[----:B------:R-:W-:Y:S01]  /*fb20*/  ULDC UR5, c[0x0][0x150] ;  /* 0x0000540000057ab9 */ /* 0x000fe20000000800 */
[----:B-1----:R-:W-:Y:S01]  /*fb30*/  I2FP.F32.U32 R7, R12 ;  /* 0x0000000c00077245 */ /* 0x002fe20000201000 */
[----:B------:R-:W0:Y:S01]  /*fb40*/  LDC R17, c[0x0][0x144] ;  /* 0x00005100ff117b82 */ /* 0x000e220000000800 */
[----:B------:R-:W-:Y:S01]  /*fb50*/  ULDC.64 UR8, c[0x0][0x640] ;  /* 0x0001900000087ab9 */ /* 0x000fe20000000a00 */
[----:B------:R-:W-:Y:S01]  /*fb60*/  IMAD.X R2, RZ, RZ, ~R2, P1 ;  /* 0x000000ffff027224 */ /* 0x000fe200008e0e02 */
[----:B------:R-:W-:-:S03]  /*fb70*/  ISETP.NE.U32.AND P1, PT, RZ, UR8, PT ;  /* 0x00000008ff007c0c */ /* 0x000fc6000bf25070 */
[----:B------:R-:W-:Y:S01]  /*fb80*/  IMAD R4, R2, UR6, RZ ;  /* 0x0000000602047c24 */ /* 0x000fe2000f8e02ff */
[----:B------:R-:W-:Y:S01]  /*fb90*/  ISETP.NE.AND.EX P1, PT, RZ, UR9, PT, P1 ;  /* 0x00000009ff007c0c */ /* 0x000fe2000bf25310 */
[----:B------:R-:W-:Y:S01]  /*fba0*/  IMAD.MOV.U32 R2, RZ, RZ, R15 ;  /* 0x000000ffff027224 */ /* 0x000fe200078e000f */
[----:B------:R-:W1:Y:S03]  /*fbb0*/  LDC R14, c[0x0][0x148] ;  /* 0x00005200ff0e7b82 */ /* 0x000e660000000800 */
[----:B------:R-:W-:Y:S01]  /*fbc0*/  IMAD.WIDE.U32 R2, R5, UR6, R2 ;  /* 0x0000000605027c25 */ /* 0x000fe2000f8e0002 */
[----:B------:R-:W-:-:S03]  /*fbd0*/  ULDC UR6, c[0x0][0x154] ;  /* 0x0000550000067ab9 */ /* 0x000fc60000000800 */
[----:B------:R-:W-:Y:S02]  /*fbe0*/  IMAD R5, R5, UR7, R4 ;  /* 0x0000000705057c24 */ /* 0x000fe4000f8e0204 */
[----:B------:R-:W-:Y:S01]  /*fbf0*/  FMUL R4, R7, UR5 ;  /* 0x0000000507047c20 */ /* 0x000fe20008400000 */
[----:B------:R-:W-:Y:S01]  /*fc00*/  ULDC UR5, c[0x0][0x618] ;  /* 0x0001860000057ab9 */ /* 0x000fe20000000800 */
[----:B------:R-:W-:Y:S01]  /*fc10*/  ULDC UR7, c[0x0][0x608] ;  /* 0x0001820000077ab9 */ /* 0x000fe20000000800 */
[----:B------:R-:W-:-:S03]  /*fc20*/  IMAD.IADD R3, R3, 0x1, R5 ;  /* 0x0000000103037824 */ /* 0x000fc600078e0205 */
[----:B------:R-:W3:Y:S02]  /*fc30*/  F2I.U32.TRUNC.NTZ R4, R4 ;  /* 0x0000000400047305 */ /* 0x000ee4000020f000 */
[----:B------:R-:W-:Y:S02]  /*fc40*/  SHF.R.U64 R7, R2, UR5, R3 ;  /* 0x0000000502077c19 */ /* 0x000fe40008001203 */
[----:B--2---:R-:W-:-:S05]  /*fc50*/  I2FP.F32.U32 R2, R11 ;  /* 0x0000000b00027245 */ /* 0x004fca0000201000 */
[----:B------:R-:W-:Y:S01]  /*fc60*/  FMUL R5, R2, UR6 ;  /* 0x0000000602057c20 */ /* 0x000fe20008400000 */
[----:B------:R-:W-:Y:S01]  /*fc70*/  SHF.R.U32.HI R2, RZ, UR5, R3 ;  /* 0x00000005ff027c19 */ /* 0x000fe20008011603 */
[----:B------:R-:W-:Y:S02]  /*fc80*/  ULDC UR5, c[0x0][0x658] ;  /* 0x0001960000057ab9 */ /* 0x000fe40000000800 */
[----:B------:R2:W4:Y:S01]  /*fc90*/  F2I.U32.TRUNC.NTZ R18, R5 ;  /* 0x0000000500127305 */ /* 0x000522000020f000 */
[----:B------:R-:W-:Y:S01]  /*fca0*/  SHF.R.U64 R16, R7, UR7, R2 ;  /* 0x0000000707107c19 */ /* 0x000fe20008001202 */
[----:B---3--:R-:W-:Y:S01]  /*fcb0*/  IMAD.MOV R4, RZ, RZ, -R4 ;  /* 0x000000ffff047224 */ /* 0x008fe200078e0a04 */
[----:B------:R-:W-:-:S03]  /*fcc0*/  SHF.R.U32.HI R3, RZ, UR7, R2 ;  /* 0x00000007ff037c19 */ /* 0x000fc60008011602 */
[----:B0-----:R-:W-:Y:S01]  /*fcd0*/  IMAD R12, R17, R4, R12 ;  /* 0x00000004110c7224 */ /* 0x001fe200078e020c */
[--C-:B------:R-:W-:Y:S02]  /*fce0*/  SHF.R.U64 R13, R16, UR5, R3.reuse ;  /* 0x00000005100d7c19 */ /* 0x100fe40008001203 */
[----:B------:R-:W-:-:S03]  /*fcf0*/  SHF.R.U32.HI R15, RZ, UR5, R3 ;  /* 0x00000005ff0f7c19 */ /* 0x000fc60008011603 */
[----:B------:R-:W-:Y:S02]  /*fd00*/  IMAD.MOV.U32 R2, RZ, RZ, R13 ;  /* 0x000000ffff027224 */ /* 0x000fe400078e000d */
[----:B------:R-:W-:Y:S01]  /*fd10*/  IMAD.MOV.U32 R3, RZ, RZ, R15 ;  /* 0x000000ffff037224 */ /* 0x000fe200078e000f */
[----:B-12-4-:R-:W-:Y:S06]  /*fd20*/  @!P1 BRA `(.L_x_313) ;  /* 0x0000000000289947 */ /* 0x016fec0003800000 */
[----:B------:R-:W-:Y:S02]  /*fd30*/  ULDC UR5, c[0x0][0x64c] ;  /* 0x0001930000057ab9 */ /* 0x000fe40000000800 */
[----:B------:R-:W-:-:S05]  /*fd40*/  IADD3 R3, P1, R13, UR5, RZ ;  /* 0x000000050d037c10 */ /* 0x000fca000ff3e0ff */
[----:B------:R-:W-:-:S04]  /*fd50*/  IMAD.X R15, RZ, RZ, R15, P1 ;  /* 0x000000ffff0f7224 */ /* 0x000fc800008e060f */
[----:B------:R-:W-:-:S04]  /*fd60*/  IMAD.WIDE.U32 R4, R15, UR8, RZ ;  /* 0x000000080f047c25 */ /* 0x000fc8000f8e00ff */
[----:B------:R-:W-:-:S04]  /*fd70*/  IMAD.WIDE.U32 R4, P1, R3, UR9, R4 ;  /* 0x0000000903047c25 */ /* 0x000fc8000f820004 */
[----:B------:R-:W-:-:S04]  /*fd80*/  IMAD.WIDE.U32 R2, R3, UR8, RZ ;  /* 0x0000000803027c25 */ /* 0x000fc8000f8e00ff */
[----:B------:R-:W-:Y:S01]  /*fd90*/  IMAD.MOV.U32 R2, RZ, RZ, R5 ;  /* 0x000000ffff027224 */ /* 0x000fe200078e0005 */
[----:B------:R-:W-:Y:S01]  /*fda0*/  IADD3 RZ, P4, R3, R4, RZ ;  /* 0x0000000403ff7210 */ /* 0x000fe20007f9e0ff */
[----:B------:R-:W-:-:S04]  /*fdb0*/  IMAD.X R3, RZ, RZ, RZ, P1 ;  /* 0x000000ffff037224 */ /* 0x000fc800008e06ff */
[----:B------:R-:W-:-:S08]  /*fdc0*/  IMAD.WIDE.U32.X R2, R15, UR9, R2, P4 ;  /* 0x000000090f027c25 */ /* 0x000fd0000a0e0402 */
.L_x_313:
[----:B------:R-:W-:Y:S01]  /*fdd0*/  ULDC UR5, c[0x0][0x648] ;  /* 0x0001920000057ab9 */ /* 0x000fe20000000800 */
[----:B------:R-:W-:Y:S01]  /*fde0*/  IMAD.MOV R18, RZ, RZ, -R18 ;  /* 0x000000ffff127224 */ /* 0x000fe200078e0a12 */
[----:B------:R-:W-:Y:S01]  /*fdf0*/  SHF.R.U64 R3, R2, UR5, R3 ;  /* 0x0000000502037c19 */ /* 0x000fe20008001203 */
[----:B------:R-:W-:Y:S01]  /*fe00*/  ULDC UR5, c[0x0][0x638] ;  /* 0x00018e0000057ab9 */ /* 0x000fe20000000800 */
[----:B------:R-:W-:Y:S01]  /*fe10*/  LOP3.LUT R2, R16, UR21, RZ, 0xc0, !PT ;  /* 0x0000001510027c12 */ /* 0x000fe2000f8ec0ff */
[----:B------:R-:W-:Y:S01]  /*fe20*/  @P3 IMAD R12, R14, R18, R11 ;  /* 0x000000120e0c3224 */ /* 0x000fe200078e020b */
[----:B------:R-:W-:Y:S01]  /*fe30*/  ULDC UR6, c[0x0][0x610] ;  /* 0x0001840000067ab9 */ /* 0x000fe20000000800 */
[----:B------:R-:W-:Y:S02]  /*fe40*/  IMAD.MOV R4, RZ, RZ, -R3 ;  /* 0x000000ffff047224 */ /* 0x000fe400078e0a03 */
[----:B------:R-:W-:Y:S01]  /*fe50*/  IMAD R3, R3, UR22, R2 ;  /* 0x0000001603037c24 */ /* 0x000fe2000f8e0202 */
[----:B------:R-:W-:Y:S01]  /*fe60*/  LOP3.LUT R2, R7, UR4, RZ, 0xc0, !PT ;  /* 0x0000000407027c12 */ /* 0x000fe2000f8ec0ff */
[----:B------:R-:W-:Y:S01]  /*fe70*/  IMAD R13, R4, UR5, R13 ;  /* 0x00000005040d7c24 */ /* 0x000fe2000f8e020d */
[----:B------:R-:W-:Y:S01]  /*fe80*/  ULDC UR5, c[0x0][0x600] ;  /* 0x0001800000057ab9 */ /* 0x000fe20000000800 */
[----:B------:R-:W-:-:S02]  /*fe90*/  IMAD.MOV.U32 R5, RZ, RZ, 0x1 ;  /* 0x00000001ff057424 */ /* 0x000fc400078e00ff */
[----:B------:R-:W-:Y:S02]  /*fea0*/  IMAD R3, R3, UR6, R12 ;  /* 0x0000000603037c24 */ /* 0x000fe4000f8e020c */
[--C-:B------:R-:W-:Y:S01]  /*feb0*/  IMAD R4, R13, UR5, R2.reuse ;  /* 0x000000050d047c24 */ /* 0x100fe2000f8e0202 */
[----:B------:R-:W-:-:S04]  /*fec0*/  PRMT R2, R5, 0x7610, R2 ;  /* 0x0000761005027816 */ /* 0x000fc80000000002 */
[----:B------:R-:W-:Y:S02]  /*fed0*/  SEL R5, R4, R3, !P3 ;  /* 0x0000000304057207 */ /* 0x000fe40005800000 */
[----:B------:R-:W-:-:S03]  /*fee0*/  SEL R3, R3, R4, !P3 ;  /* 0x0000000403037207 */ /* 0x000fc60005800000 */
[----:B------:R1:W-:Y:S04]  /*fef0*/  STL [R1+0x84], R5 ;  /* 0x0000840501007387 */ /* 0x0003e80000100800 */
[----:B------:R1:W-:Y:S04]  /*ff00*/  STL [R1+0x70], R6 ;  /* 0x0000700601007387 */ /* 0x0003e80000100800 */
[----:B------:R1:W-:Y:S02]  /*ff10*/  STL [R1+0x80], R3 ;  /* 0x0000800301007387 */ /* 0x0003e40000100800 */
.L_x_311:
[----:B------:R-:W-:Y:S05]  /*ff20*/  BSYNC B1 ;  /* 0x0000000000017941 */ /* 0x000fea0003800000 */
.L_x_310:
[----:B------:R-:W-:-:S13]  /*ff30*/  LOP3.LUT P1, RZ, R2, 0xff, RZ, 0xc0, !PT ;  /* 0x000000ff02ff7812 */ /* 0x000fda000782c0ff */
[----:B------:R-:W-:Y:S05]  /*ff40*/  @P1 BRA `(.L_x_314) ;  /* 0xfffffff000f41947 */ /* 0x000fea000383ffff */
[----:B------:R-:W-:Y:S05]  /*ff50*/  BSYNC B0 ;  /* 0x0000000000007941 */ /* 0x000fea0003800000 */
.L_x_302:
[----:B------:R-:W-:-:S03]  /*ff60*/  UMOV UR5, 0xffffffff ;  /* 0xffffffff00057882 */ /* 0x000fc60000000000 */
[----:B------:R-:W-:Y:S05]  /*ff70*/  BRA.DIV UR5, `(.L_x_315) ;  /* 0x00000006057c7947 */ /* 0x000fea000b800000 */
[----:B------:R-:W-:-:S13]  /*ff80*/  ELECT P0, URZ, PT ;  /* 0x00000000003f782f */ /* 0x000fda0003800000 */
.L_x_332:
[----:B------:R-:W-:Y:S04]  /*ff90*/  BSSY B0, `(.L_x_316) ;  /* 0x0000035000007945 */ /* 0x000fe80003800000 */
[----:B------:R-:W-:Y:S05]  /*ffa0*/  @!P0 BRA `(.L_x_317) ;  /* 0x0000000000cc8947 */ /* 0x000fea0003800000 */
[----:B------:R-:W-:-:S04]  /*ffb0*/  ULOP3.LUT UR5, UR15, 0x2, URZ, 0xfc, !UPT ;  /* 0x000000020f057892 */ /* 0x000fc8000f8efc3f */
[----:B------:R-:W-:-:S06]  /*ffc0*/  UISETP.NE.AND UP0, UPT, UR5, 0x3, UPT ;  /* 0x000000030500788c */ /* 0x000fcc000bf05270 */
[----:B------:R-:W-:-:S13]  /*ffd0*/  PLOP3.LUT P0, PT, PT, PT, UP0, 0x80, 0x0 ;  /* 0x000000000000781c */ /* 0x000fda0003f0f008 */
[----:B------:R-:W-:Y:S05]  /*ffe0*/  @!P0 BRA `(.L_x_318) ;  /* 0x0000000000048947 */ /* 0x000fea0003800000 */
[----:B------:R-:W-:Y:S01]  /*fff0*/  BPT.TRAP 0x1 ;  /* 0x000000040000795c */ /* 0x000fe20000300000 */
.L_x_318:
[----:B01----:R-:W0:Y:S01]  /*10000*/  S2R R3, SR_CgaCtaId ;  /* 0x0000000000037919 */ /* 0x003e220000008800 */
[----:B------:R-:W-:Y:S02]  /*10010*/  MOV R2, 0x400 ;  /* 0x0000040000027802 */ /* 0x000fe40000000f00 */
[----:B------:R-:W-:Y:S02]  /*10020*/  SHF.L.U32 R4, R0, 0x1f, RZ ;  /* 0x0000001f00047819 */ /* 0x000fe400000006ff */
[----:B0-----:R-:W-:-:S05]  /*10030*/  LEA R2, R3, R2, 0x18 ;  /* 0x0000000203027211 */ /* 0x001fca00078ec0ff */
[----:B------:R-:W-:-:S04]  /*10040*/  VIADD R2, R2, 0x28 ;  /* 0x0000002802027836 */ /* 0x000fc80000000000 */
[C---:B------:R-:W-:Y:S02]  /*10050*/  IMAD R7, R9.reuse, 0x8, R2 ;  /* 0x0000000809077824 */ /* 0x040fe400078e0202 */
[----:B------:R-:W-:Y:S02]  /*10060*/  VIADD R9, R9, 0x1 ;  /* 0x0000000109097836 */ /* 0x000fe40000000000 */
[----:B------:R-:W0:Y:S03]  /*10070*/  SYNCS.PHASECHK.TRANS64.TRYWAIT P0, [R7+URZ], R4 ;  /* 0x00000004070075a7 */ /* 0x000e26000800017f */
[----:B------:R-:W-:-:S04]  /*10080*/  ISETP.NE.AND P1, PT, R9, 0x5, PT ;  /* 0x000000050900780c */ /* 0x000fc80003f25270 */
[----:B------:R-:W-:Y:S02]  /*10090*/  SEL R3, RZ, 0x1, P1 ;  /* 0x00000001ff037807 */ /* 0x000fe40000800000 */
[----:B------:R-:W-:Y:S02]  /*100a0*/  SEL R9, R9, RZ, P1 ;  /* 0x000000ff09097207 */ /* 0x000fe40000800000 */
[----:B------:R-:W-:-:S03]  /*100b0*/  LOP3.LUT R6, R0, R3, RZ, 0x3c, !PT ;  /* 0x0000000300067212 */ /* 0x000fc600078e3cff */
[----:B------:R-:W-:Y:S01]  /*100c0*/  IMAD R8, R9, 0x8, R2 ;  /* 0x0000000809087824 */ /* 0x000fe200078e0202 */
[----:B------:R-:W-:Y:S01]  /*100d0*/  SHF.L.U32 R5, R6, 0x1f, RZ ;  /* 0x0000001f06057819 */ /* 0x000fe200000006ff */
[----:B0-----:R-:W-:Y:S06]  /*100e0*/  @!P0 BRA `(.L_x_319) ;  /* 0x0000000400448947 */ /* 0x001fec0003800000 */
.L_x_333:
[----:B------:R-:W1:Y:S01]  /*100f0*/  SYNCS.PHASECHK.TRANS64.TRYWAIT P0, [R8+URZ], R5 ;  /* 0x00000005080075a7 */ /* 0x000e62000800017f */
[----:B------:R-:W-:-:S05]  /*10100*/  VIADD R0, R9, 0x1 ;  /* 0x0000000109007836 */ /* 0x000fca0000000000 */
[----:B------:R-:W-:-:S04]  /*10110*/  ISETP.NE.AND P1, PT, R0, 0x5, PT ;  /* 0x000000050000780c */ /* 0x000fc80003f25270 */
[----:B------:R-:W-:Y:S02]  /*10120*/  SEL R3, RZ, 0x1, P1 ;  /* 0x00000001ff037807 */ /* 0x000fe40000800000 */
[----:B0-----:R-:W-:Y:S02]  /*10130*/  SEL R7, R0, RZ, P1 ;  /* 0x000000ff00077207 */ /* 0x001fe40000800000 */
[----:B------:R-:W-:-:S03]  /*10140*/  LOP3.LUT R6, R6, R3, RZ, 0x3c, !PT ;  /* 0x0000000306067212 */ /* 0x000fc600078e3cff */
[----:B------:R-:W-:Y:S01]  /*10150*/  IMAD R9, R7, 0x8, R2 ;  /* 0x0000000807097824 */ /* 0x000fe200078e0202 */
[----:B------:R-:W-:Y:S01]  /*10160*/  SHF.L.U32 R4, R6, 0x1f, RZ ;  /* 0x0000001f06047819 */ /* 0x000fe200000006ff */
[----:B-1----:R-:W-:Y:S06]  /*10170*/  @!P0 BRA `(.L_x_320) ;  /* 0x0000000400348947 */ /* 0x002fec0003800000 */
.L_x_334:
[----:B------:R-:W1:Y:S01]  /*10180*/  SYNCS.PHASECHK.TRANS64.TRYWAIT P0, [R9+URZ], R4 ;  /* 0x00000004090075a7 */ /* 0x000e62000800017f */
[----:B------:R-:W-:-:S05]  /*10190*/  VIADD R0, R7, 0x1 ;  /* 0x0000000107007836 */ /* 0x000fca0000000000 */
[----:B------:R-:W-:-:S04]  /*101a0*/  ISETP.NE.AND P1, PT, R0, 0x5, PT ;  /* 0x000000050000780c */ /* 0x000fc80003f25270 */
[----:B------:R-:W-:Y:S02]  /*101b0*/  SEL R3, RZ, 0x1, P1 ;  /* 0x00000001ff037807 */ /* 0x000fe40000800000 */
[----:B------:R-:W-:Y:S02]  /*101c0*/  SEL R7, R0, RZ, P1 ;  /* 0x000000ff00077207 */ /* 0x000fe40000800000 */
[----:B------:R-:W-:-:S03]  /*101d0*/  LOP3.LUT R11, R6, R3, RZ, 0x3c, !PT ;  /* 0x00000003060b7212 */ /* 0x000fc600078e3cff */
[----:B------:R-:W-:Y:S01]  /*101e0*/  IMAD R6, R7, 0x8, R2 ;  /* 0x0000000807067824 */ /* 0x000fe200078e0202 */
[----:B0-----:R-:W-:Y:S01]  /*101f0*/  SHF.L.U32 R5, R11, 0x1f, RZ ;  /* 0x0000001f0b057819 */ /* 0x001fe200000006ff */
[----:B-1----:R-:W-:Y:S06]  /*10200*/  @!P0 BRA `(.L_x_321) ;  /* 0x0000000400248947 */ /* 0x002fec0003800000 */
.L_x_335:
[----:B------:R-:W1:Y:S01]  /*10210*/  SYNCS.PHASECHK.TRANS64.TRYWAIT P0, [R6+URZ], R5 ;  /* 0x00000005060075a7 */ /* 0x000e62000800017f */
[----:B------:R-:W-:-:S05]  /*10220*/  VIADD R0, R7, 0x1 ;  /* 0x0000000107007836 */ /* 0x000fca0000000000 */
[----:B------:R-:W-:-:S04]  /*10230*/  ISETP.NE.AND P1, PT, R0, 0x5, PT ;  /* 0x000000050000780c */ /* 0x000fc80003f25270 */
[----:B0-----:R-:W-:Y:S02]  /*10240*/  SEL R4, RZ, 0x1, P1 ;  /* 0x00000001ff047807 */ /* 0x001fe40000800000 */
[----:B------:R-:W-:Y:S02]  /*10250*/  SEL R3, R0, RZ, P1 ;  /* 0x000000ff00037207 */ /* 0x000fe40000800000 */
[----:B------:R-:W-:Y:S01]  /*10260*/  LOP3.LUT R0, R11, R4, RZ, 0x3c, !PT ;  /* 0x000000040b007212 */ /* 0x000fe200078e3cff */
[----:B-1----:R-:W-:Y:S06]  /*10270*/  @!P0 BRA `(.L_x_322) ;  /* 0x00000004001c8947 */ /* 0x002fec0003800000 */
.L_x_336:
[----:B------:R-:W-:Y:S01]  /*10280*/  IMAD R3, R3, 0x8, R2 ;  /* 0x0000000803037824 */ /* 0x000fe200078e0202 */
[----:B------:R-:W-:-:S07]  /*10290*/  SHF.L.U32 R0, R0, 0x1f, RZ ;  /* 0x0000001f00007819 */ /* 0x000fce00000006ff */
.L_x_323:
[----:B-1----:R1:W2:Y:S02]  /*102a0*/  SYNCS.PHASECHK.TRANS64.TRYWAIT P0, [R3+URZ], R0 ;  /* 0x00000000030075a7 */ /* 0x0022a4000800017f */
[----:B--2---:R-:W-:Y:S05]  /*102b0*/  @!P0 NANOSLEEP.SYNCS 0x989680 ;  /* 0x009896800000895d */ /* 0x004fea0003900000 */
[----:B------:R-:W2:Y:S02]  /*102c0*/  @!P0 SYNCS.PHASECHK.TRANS64 P0, [R3+URZ], R0 ;  /* 0x00000000030085a7 */ /* 0x000ea4000800007f */
[----:B--2---:R-:W-:Y:S05]  /*102d0*/  @!P0 BRA `(.L_x_323) ;  /* 0xfffffffc00f08947 */ /* 0x004fea000383ffff */
.L_x_317:
[----:B------:R-:W-:Y:S05]  /*102e0*/  BSYNC B0 ;  /* 0x0000000000007941 */ /* 0x000fea0003800000 */
.L_x_316:
[----:B------:R-:W-:Y:S05]  /*102f0*/  EXIT ;  /* 0x000000000000794d */ /* 0x000fea0003800000 */
.L_x_19:
[----:B--2---:R-:W-:-:S04]  /*10300*/  IMAD.U32 R3, RZ, RZ, UR18 ;  /* 0x00000012ff037e24 */ /* 0x004fc8000f8e00ff */
[----:B------:R2:W3:Y:S03]  /*10310*/  SYNCS.PHASECHK.TRANS64.TRYWAIT P1, [R3+URZ+-0x8], R0 ;  /* 0xfffff800030075a7 */ /* 0x0004e6000802017f */
[----:B---3--:R-:W-:Y:S05]  /*10320*/  @!P1 NANOSLEEP.SYNCS 0x989680 ;  /* 0x009896800000995d */ /* 0x008fea0003900000 */
[----:B------:R-:W3:Y:S02]  /*10330*/  @!P1 SYNCS.PHASECHK.TRANS64 P1, [R3+URZ+-0x8], R0 ;  /* 0xfffff800030095a7 */ /* 0x000ee4000802007f */
[----:B---3--:R-:W-:Y:S05]  /*10340*/  @!P1 BRA `(.L_x_19) ;  /* 0xfffffffc00ec9947 */ /* 0x008fea000383ffff */
[----:B------:R-:W-:Y:S05]  /*10350*/  BRA `(.L_x_324) ;  /* 0xffffff1400207947 */ /* 0x000fea000383ffff */
.L_x_24:
[----:B-1----:R-:W-:-:S04]  /*10360*/  IMAD.U32 R3, RZ, RZ, UR6 ;  /* 0x00000006ff037e24 */ /* 0x002fc8000f8e00ff */
[----:B------:R1:W2:Y:S03]  /*10370*/  SYNCS.PHASECHK.TRANS64.TRYWAIT P1, [R3+URZ], R0 ;  /* 0x00000000030075a7 */ /* 0x0002a6000802017f */
[----:B--2---:R-:W-:Y:S05]  /*10380*/  @!P1 NANOSLEEP.SYNCS 0x989680 ;  /* 0x009896800000995d */ /* 0x004fea0003900000 */
[----:B------:R-:W2:Y:S02]  /*10390*/  @!P1 SYNCS.PHASECHK.TRANS64 P1, [R3+URZ], R0 ;  /* 0x00000000030095a7 */ /* 0x000ea4000802007f */
[----:B--2---:R-:W-:Y:S05]  /*103a0*/  @!P1 BRA `(.L_x_24) ;  /* 0xfffffffc00ec9947 */ /* 0x004fea000383ffff */
[----:B------:R-:W-:Y:S05]  /*103b0*/  BRA `(.L_x_23) ;  /* 0xffffff1c00887947 */ /* 0x000fea000383ffff */
.L_x_30:
[----:B-----5:R2:W-:Y:S02]  /*103c0*/  STL [R1+0x9c], R0 ;  /* 0x00009c0001007387 */ /* 0x0205e40000100800 */
[----:B--2---:R-:W-:-:S04]  /*103d0*/  IMAD.U32 R0, RZ, RZ, UR9 ;  /* 0x00000009ff007e24 */ /* 0x004fc8000f8e00ff */
[----:B------:R2:W3:Y:S03]  /*103e0*/  SYNCS.PHASECHK.TRANS64.TRYWAIT P1, [R0+URZ], R229 ;  /* 0x000000e5000075a7 */ /* 0x0004e6000802017f */
[----:B---3--:R-:W-:Y:S05]  /*103f0*/  @!P1 NANOSLEEP.SYNCS 0x989680 ;  /* 0x009896800000995d */ /* 0x008fea0003900000 */
[----:B------:R2:W3:Y:S02]  /*10400*/  @!P1 SYNCS.PHASECHK.TRANS64 P1, [R0+URZ], R229 ;  /* 0x000000e5000095a7 */ /* 0x0004e4000802007f */
[----:B--2---:R2:W5:Y:S02]  /*10410*/  LDL.LU R0, [R1+0x9c] ;  /* 0x00009c0001007983 */ /* 0x0045640000300800 */
[----:B--23--:R-:W-:Y:S05]  /*10420*/  @!P1 BRA `(.L_x_30) ;  /* 0xfffffffc00e49947 */ /* 0x00cfea000383ffff */
[----:B------:R-:W-:Y:S05]  /*10430*/  BRA `(.L_x_29) ;  /* 0xffffff3000207947 */ /* 0x000fea000383ffff */
.L_x_38:
[----:B-1----:R-:W-:-:S04]  /*10440*/  IMAD.U32 R25, RZ, RZ, UR18 ;  /* 0x00000012ff197e24 */ /* 0x002fc8000f8e00ff */
[----:B------:R1:W3:Y:S03]  /*10450*/  SYNCS.PHASECHK.TRANS64.TRYWAIT P1, [R25+URZ+0x8], R24 ;  /* 0x00000818190075a7 */ /* 0x0002e6000802017f */
[----:B---3--:R-:W-:Y:S05]  /*10460*/  @!P1 NANOSLEEP.SYNCS 0x989680 ;  /* 0x009896800000995d */ /* 0x008fea0003900000 */
[----:B------:R-:W3:Y:S02]  /*10470*/  @!P1 SYNCS.PHASECHK.TRANS64 P1, [R25+URZ+0x8], R24 ;  /* 0x00000818190095a7 */ /* 0x000ee4000802007f */
[----:B---3--:R-:W-:Y:S05]  /*10480*/  @!P1 BRA `(.L_x_38) ;  /* 0xfffffffc00ec9947 */ /* 0x008fea000383ffff */
[----:B------:R-:W-:Y:S05]  /*10490*/  BRA `(.L_x_325) ;  /* 0xffffff5400287947 */ /* 0x000fea000383ffff */
.L_x_303:
[----:B------:R-:W-:Y:S01]  /*104a0*/  BSSY B1, `(.L_x_326) ;  /* 0x0000006000017945 */ /* 0x000fe20003800000 */
[----:B------:R-:W-:-:S07]  /*104b0*/  IMAD.MOV.U32 R2, RZ, RZ, -0x1 ;  /* 0xffffffffff027424 */ /* 0x000fce00078e00ff */
[----:B------:R-:W-:Y:S05]  /*104c0*/  WARPSYNC.COLLECTIVE R2, `(.L_x_327) ;  /* 0x00000000020c7348 */ /* 0x000fea0003c00000 */
[----:B------:R-:W-:Y:S02]  /*104d0*/  ELECT P1, UR62, PT ;  /* 0x00000000003e782f */ /* 0x000fe40003820000 */
[----:B------:R-:W-:Y:S01]  /*104e0*/  MOV R2, UR62 ;  /* 0x0000003e00027c02 */ /* 0x000fe20008000f00 */
[----:B------:R-:W-:Y:S10]  /*104f0*/  ENDCOLLECTIVE ;  /* 0x000000000000791b */ /* 0x000ff40003800000 */
.L_x_327:
[----:B------:R-:W-:Y:S05]  /*10500*/  BSYNC B1 ;  /* 0x0000000000017941 */ /* 0x000fea0003800000 */
.L_x_326:
[----:B------:R-:W-:Y:S05]  /*10510*/  BRA `(.L_x_328) ;  /* 0xffffffec008c7947 */ /* 0x000fea000383ffff */
.L_x_306:
[----:B-1----:R1:W2:Y:S02]  /*10520*/  SYNCS.PHASECHK.TRANS64.TRYWAIT P1, [R11+URZ+0x28], R4 ;  /* 0x000028040b0075a7 */ /* 0x0022a4000802017f */
[----:B--2---:R-:W-:Y:S05]  /*10530*/  @!P1 NANOSLEEP.SYNCS 0x989680 ;  /* 0x009896800000995d */ /* 0x004fea0003900000 */
[----:B------:R-:W2:Y:S02]  /*10540*/  @!P1 SYNCS.PHASECHK.TRANS64 P1, [R11+URZ+0x28], R4 ;  /* 0x000028040b0095a7 */ /* 0x000ea4000802007f */
[----:B--2---:R-:W-:Y:S05]  /*10550*/  @!P1 BRA `(.L_x_306) ;  /* 0xfffffffc00f09947 */ /* 0x004fea000383ffff */
[----:B------:R-:W-:Y:S05]  /*10560*/  BRA `(.L_x_329) ;  /* 0xffffffec00d07947 */ /* 0x000fea000383ffff */
.L_x_315:
[----:B------:R-:W-:Y:S01]  /*10570*/  BSSY B0, `(.L_x_330) ;  /* 0x0000006000007945 */ /* 0x000fe20003800000 */
[----:B------:R-:W-:-:S07]  /*10580*/  IMAD.MOV.U32 R2, RZ, RZ, -0x1 ;  /* 0xffffffffff027424 */ /* 0x000fce00078e00ff */
[----:B01----:R-:W-:Y:S05]  /*10590*/  WARPSYNC.COLLECTIVE R2, `(.L_x_331) ;  /* 0x00000000020c7348 */ /* 0x003fea0003c00000 */
[----:B------:R-:W-:Y:S02]  /*105a0*/  ELECT P1, UR62, PT ;  /* 0x00000000003e782f */ /* 0x000fe40003820000 */
[----:B------:R-:W-:Y:S01]  /*105b0*/  MOV R2, UR62 ;  /* 0x0000003e00027c02 */ /* 0x000fe20008000f00 */
[----:B01----:R-:W-:Y:S10]  /*105c0*/  ENDCOLLECTIVE ;  /* 0x000000000000791b */ /* 0x003ff40003800000 */
.L_x_331:
[----:B------:R-:W-:Y:S05]  /*105d0*/  BSYNC B0 ;  /* 0x0000000000007941 */ /* 0x000fea0003800000 */
.L_x_330:
[----:B------:R-:W-:Y:S01]  /*105e0*/  PLOP3.LUT P0, PT, P1, PT, PT, 0x80, 0x0 ;  /* 0x000000000000781c */ /* 0x000fe20000f0f070 */
[----:B------:R-:W-:-:S12]  /*105f0*/  BRA `(.L_x_332) ;  /* 0xfffffff800647947 */ /* 0x000fd8000383ffff */
.L_x_319:
[----:B0-----:R0:W1:Y:S02]  /*10600*/  SYNCS.PHASECHK.TRANS64.TRYWAIT P0, [R7+URZ], R4 ;  /* 0x00000004070075a7 */ /* 0x001064000800017f */
[----:B-1----:R-:W-:Y:S05]  /*10610*/  @!P0 NANOSLEEP.SYNCS 0x989680 ;  /* 0x009896800000895d */ /* 0x002fea0003900000 */
[----:B------:R-:W1:Y:S02]  /*10620*/  @!P0 SYNCS.PHASECHK.TRANS64 P0, [R7+URZ], R4 ;  /* 0x00000004070085a7 */ /* 0x000e64000800007f */
[----:B-1----:R-:W-:Y:S05]  /*10630*/  @!P0 BRA `(.L_x_319) ;  /* 0xfffffffc00f08947 */ /* 0x002fea000383ffff */
[----:B------:R-:W-:Y:S05]  /*10640*/  BRA `(.L_x_333) ;  /* 0xfffffff800a87947 */ /* 0x000fea000383ffff */
.L_x_320:
[----:B0-----:R0:W1:Y:S02]  /*10650*/  SYNCS.PHASECHK.TRANS64.TRYWAIT P0, [R8+URZ], R5 ;  /* 0x00000005080075a7 */ /* 0x001064000800017f */
[----:B-1----:R-:W-:Y:S05]  /*10660*/  @!P0 NANOSLEEP.SYNCS 0x989680 ;  /* 0x009896800000895d */ /* 0x002fea0003900000 */
[----:B------:R-:W1:Y:S02]  /*10670*/  @!P0 SYNCS.PHASECHK.TRANS64 P0, [R8+URZ], R5 ;  /* 0x00000005080085a7 */ /* 0x000e64000800007f */
[----:B-1----:R-:W-:Y:S05]  /*10680*/  @!P0 BRA `(.L_x_320) ;  /* 0xfffffffc00f08947 */ /* 0x002fea000383ffff */
[----:B------:R-:W-:Y:S05]  /*10690*/  BRA `(.L_x_334) ;  /* 0xfffffff800b87947 */ /* 0x000fea000383ffff */
.L_x_321:
[----:B0-----:R0:W1:Y:S02]  /*106a0*/  SYNCS.PHASECHK.TRANS64.TRYWAIT P0, [R9+URZ], R4 ;  /* 0x00000004090075a7 */ /* 0x001064000800017f */
[----:B-1----:R-:W-:Y:S05]  /*106b0*/  @!P0 NANOSLEEP.SYNCS 0x989680 ;  /* 0x009896800000895d */ /* 0x002fea0003900000 */
[----:B------:R-:W1:Y:S02]  /*106c0*/  @!P0 SYNCS.PHASECHK.TRANS64 P0, [R9+URZ], R4 ;  /* 0x00000004090085a7 */ /* 0x000e64000800007f */
[----:B-1----:R-:W-:Y:S05]  /*106d0*/  @!P0 BRA `(.L_x_321) ;  /* 0xfffffffc00f08947 */ /* 0x002fea000383ffff */
[----:B------:R-:W-:Y:S05]  /*106e0*/  BRA `(.L_x_335) ;  /* 0xfffffff800c87947 */ /* 0x000fea000383ffff */
.L_x_322:
[----:B0-----:R0:W1:Y:S02]  /*106f0*/  SYNCS.PHASECHK.TRANS64.TRYWAIT P0, [R6+URZ], R5 ;  /* 0x00000005060075a7 */ /* 0x001064000800017f */
[----:B-1----:R-:W-:Y:S05]  /*10700*/  @!P0 NANOSLEEP.SYNCS 0x989680 ;  /* 0x009896800000895d */ /* 0x002fea0003900000 */
[----:B------:R-:W1:Y:S02]  /*10710*/  @!P0 SYNCS.PHASECHK.TRANS64 P0, [R6+URZ], R5 ;  /* 0x00000005060085a7 */ /* 0x000e64000800007f */
[----:B-1----:R-:W-:Y:S05]  /*10720*/  @!P0 BRA `(.L_x_322) ;  /* 0xfffffffc00f08947 */ /* 0x002fea000383ffff */
[----:B------:R-:W-:Y:S05]  /*10730*/  BRA `(.L_x_336) ;  /* 0xfffffff800d07947 */ /* 0x000fea000383ffff */
.L_x_337:
[----:B------:R-:W-:-:S00]  /*10740*/  BRA `(.L_x_337) ;  /* 0xfffffffc00fc7947 */ /* 0x000fc0000383ffff */
[----:B------:R-:W-:-:S00]  /*10750*/  NOP ;  /* 0x0000000000007918 */ /* 0x000fc00000000000 */
        /* <DEDUP_REMOVED lines=10> */
.L_x_338:


//--------------------- .nv.shared._ZN7cutlass13device_kernelINS_4gemm6kernel13GemmUniversalIN4cute5tupleIJiiiiEEENS1_10collective13CollectiveMmaINS1_37MainloopSm90TmaGmmaWarpSpecializedFP8ILi5ENS5_IJNS4_1CILi1EEENSA_ILi4EEESB_EEENS1_32KernelTmaWarpSpecializedPingpongEEENS5_IJNSA_ILi64EEENSA_ILi256EEENSA_ILi128EEEEEENS_12float_e4m3_tENS5_IJlSB_lEEESK_SL_NS4_8TiledMMAINS4_8MMA_AtomIJNS4_4SM904GMMA31MMA_64x256x32_F32E4M3E4M3_SS_TNILNSP_7ScaleInE1ELSR_1EEEEEENS4_6LayoutINS5_IJSB_SB_SB_EEENS5_IJNSA_ILi0EEESW_SW_EEEEENS5_IJNS4_10UnderscoreESZ_SZ_EEEEENS4_23SM90_TMA_LOAD_MULTICASTENS4_14ComposedLayoutINS4_7SwizzleILi3ELi4ELi3EEENS4_18smem_ptr_flag_bitsILi8EEENSU_INS5_IJNSA_ILi8EEESI_EEENS5_IJSI_SB_EEEEEEEvNS4_8identityENS4_13SM90_TMA_LOADES1C_vS1D_EENS_8epilogue10collective6detail29Sm90TmaWarpSpecializedAdapterINS1H_15DefaultEpilogueISK_SL_SL_NS1G_6thread17LinearCombinationISK_Li1EffLNS1L_9ScaleType4KindE0ELNS_15FloatRoundStyleE2ESK_EENS1_15EpilogueDefaultEEEEEvvEEEEvNT_6ParamsE --------------------------
	.section	.nv.shared._ZN7cutlass13device_kernelINS_4gemm6kernel13GemmUniversalIN4cute5tupleIJiiiiEEENS1_10collective13CollectiveMmaINS1_37MainloopSm90TmaGmmaWarpSpecializedFP8ILi5ENS5_IJNS4_1CILi1EEENSA_ILi4EEESB_EEENS1_32KernelTmaWarpSpecializedPingpongEEENS5_IJNSA_ILi64EEENSA_ILi256EEENSA_ILi128EEEEEENS_12float_e4m3_tENS5_IJlSB_lEEESK_SL_NS4_8TiledMMAINS4_8MMA_AtomIJNS4_4SM904GMMA31MMA_64x256x32_F32E4M3E4M3_SS_TNILNSP_7ScaleInE1ELSR_1EEEEEENS4_6LayoutINS5_IJSB_SB_SB_EEENS5_IJNSA_ILi0EEESW_SW_EEEEENS5_IJNS4_10UnderscoreESZ_SZ_EEEEENS4_23SM90_TMA_LOAD_MULTICASTENS4_14ComposedLayoutINS4_7SwizzleILi3ELi4ELi3EEENS4_18smem_ptr_flag_bitsILi8EEENSU_INS5_IJNSA_ILi8EEESI_EEENS5_IJSI_SB_EEEEEEEvNS4_8identityENS4_13SM90_TMA_LOADES1C_vS1D_EENS_8epilogue10collective6detail29Sm90TmaWarpSpecializedAdapterINS1H_15DefaultEpilogueISK_SL_SL_NS1G_6thread17LinearCombinationISK_Li1EffLNS1L_9ScaleType4KindE0ELNS_15FloatRoundStyleE2ESK_EENS1_15EpilogueDefaultEEEEEvvEEEEvNT_6ParamsE,"aw",@nobits
	.sectionflags	@""
	.align	16
	.zero		1024


//--------------------- .nv.shared.reserved.0     --------------------------
	.section	.nv.shared.reserved.0,"aw",@nobits
	.weak		__nv_reservedSMEM_offset_0_alias
	.size		__nv_reservedSMEM_offset_0_alias, 0, 0
	.other		__nv_reservedSMEM_offset_0_alias,@"STO_CUDA_RESERVED_SHARED STV_DEFAULT"
__nv_reservedSMEM_offset_0_alias:
	.zero		0


//--------------------- .nv.global                --------------------------
	.section	.nv.global,"aw",@nobits
.nv.global:
	.type		_ZN40_INTERNAL_1a8c4b99_4_k_cu_9a2aa597_232964cute1_E,@object
	.size		_ZN40_INTERNAL_1a8c4b99_4_k_cu_9a2aa597_232964cute1_E,(_ZN40_INTERNAL_1a8c4b99_4_k_cu_9a2aa597_232964cuda3std3__45__cpo6cbeginE - _ZN40_INTERNAL_1a8c4b99_4_k_cu_9a2aa597_232964cute1_E)
_ZN40_INTERNAL_1a8c4b99_4_k_cu_9a2aa597_232964cute1_E:
	.zero		1
	.type		_ZN40_INTERNAL_1a8c4b99_4_k_cu_9a2aa597_232964cuda3std3__45__cpo6cbeginE,@object
	.size		_ZN40_INTERNAL_1a8c4b99_4_k_cu_9a2aa597_232964cuda3std3__45__cpo6cbeginE,(_ZN40_INTERNAL_1a8c4b99_4_k_cu_9a2aa597_232964cuda3std3__48in_placeE - _ZN40_INTERNAL_1a8c4b99_4_k_cu_9a2aa597_232964cuda3std3__45__cpo6cbeginE)
_ZN40_INTERNAL_1a8c4b99_4_k_cu_9a2aa597_232964cuda3std3__45__cpo6cbeginE:
	.zero		1
	.type		_ZN40_INTERNAL_1a8c4b99_4_k_cu_9a2aa597_232964cuda3std3__48in_placeE,@object
	.size		_ZN40_INTERNAL_1a8c4b99_4_k_cu_9a2aa597_232964cuda3std3__48in_placeE,(_ZN40_INTERNAL_1a8c4b99_4_k_cu_9a2aa597_232964cuda3std6ranges3__45__cpo9iter_moveE - _ZN40_INTERNAL_1a8c4b99_4_k_cu_9a2aa597_232964cuda3std3__48in_placeE)
_ZN40_INTERNAL_1a8c4b99_4_k_cu_9a2aa597_232964cuda3std3__48in_placeE:
	.zero		1
	.type		_ZN40_INTERNAL_1a8c4b99_4_k_cu_9a2aa597_232964cuda3std6ranges3__45__cpo9iter_moveE,@object
	.size		_ZN40_INTERNAL_1a8c4b99_4_k_cu_9a2aa597_232964cuda3std6ranges3__45__cpo9iter_moveE,(_ZN40_INTERNAL_1a8c4b99_4_k_cu_9a2aa597_232964cuda3std3__45__cpo5beginE - _ZN40_INTERNAL_1a8c4b99_4_k_cu_9a2aa597_232964cuda3std6ranges3__45__cpo9iter_moveE)
_ZN40_INTERNAL_1a8c4b99_4_k_cu_9a2aa597_232964cuda3std6ranges3__45__cpo9iter_moveE:
	.zero		1
	.type		_ZN40_INTERNAL_1a8c4b99_4_k_cu_9a2aa597_232964cuda3std3__45__cpo5beginE,@object
	.size		_ZN40_INTERNAL_1a8c4b99_4_k_cu_9a2aa597_232964cuda3std3__45__cpo5beginE,(_ZN40_INTERNAL_1a8c4b99_4_k_cu_9a2aa597_232964cuda3std3__442_GLOBAL__N__1a8c4b99_4_k_cu_9a2aa597_232966ignoreE - _ZN40_INTERNAL_1a8c4b99_4_k_cu_9a2aa597_232964cuda3std3__45__cpo5beginE)
_ZN40_INTERNAL_1a8c4b99_4_k_cu_9a2aa597_232964cuda3std3__45__cpo5beginE:
	.zero		1
	.type		_ZN40_INTERNAL_1a8c4b99_4_k_cu_9a2aa597_232964cuda3std3__442_GLOBAL__N__1a8c4b99_4_k_cu_9a2aa597_232966ignoreE,@object
	.size		_ZN40_INTERNAL_1a8c4b99_4_k_cu_9a2aa597_232964cuda3std3__442_GLOBAL__N__1a8c4b99_4_k_cu_9a2aa597_232966ignoreE,(_ZN40_INTERNAL_1a8c4b99_4_k_cu_9a2aa597_232964cute7productE - _ZN40_INTERNAL_1a8c4b99_4_k_cu_9a2aa597_232964cuda3std3__442_GLOBAL__N__1a8c4b99_4_k_cu_9a2aa597_232966ignoreE)
_ZN40_INTERNAL_1a8c4b99_4_k_cu_9a2aa597_232964cuda3std3__442_GLOBAL__N__1a8c4b99_4_k_cu_9a2aa597_232966ignoreE:
	.zero		1
	.type		_ZN40_INTERNAL_1a8c4b99_4_k_cu_9a2aa597_232964cute7productE,@object
	.size		_ZN40_INTERNAL_1a8c4b99_4_k_cu_9a2aa597_232964cute7productE,(_ZN40_INTERNAL_1a8c4b99_4_k_cu_9a2aa597_232964cuda3std3__45__cpo3endE - _ZN40_INTERNAL_1a8c4b99_4_k_cu_9a2aa597_232964cute7productE)
_ZN40_INTERNAL_1a8c4b99_4_k_cu_9a2aa597_232964cute7productE:
	.zero		1
	.type		_ZN40_INTERNAL_1a8c4b99_4_k_cu_9a2aa597_232964cuda3std3__45__cpo3endE,@object
	.size		_ZN40_INTERNAL_1a8c4b99_4_k_cu_9a2aa597_232964cuda3std3__45__cpo3endE,(_ZN40_INTERNAL_1a8c4b99_4_k_cu_9a2aa597_232964cuda3std3__419piecewise_constructE - _ZN40_INTERNAL_1a8c4b99_4_k_cu_9a2aa597_232964cuda3std3__45__cpo3endE)
_ZN40_INTERNAL_1a8c4b99_4_k_cu_9a2aa597_232964cuda3std3__45__cpo3endE:
	.zero		1
	.type		_ZN40_INTERNAL_1a8c4b99_4_k_cu_9a2aa597_232964cuda3std3__419piecewise_constructE,@object
	.size		_ZN40_INTERNAL_1a8c4b99_4_k_cu_9a2aa597_232964cuda3std3__419piecewise_constructE,(_ZN40_INTERNAL_1a8c4b99_4_k_cu_9a2aa597_232964cuda3std3__45__cpo4cendE - _ZN40_INTERNAL_1a8c4b99_4_k_cu_9a2aa597_232964cuda3std3__419piecewise_constructE)
_ZN40_INTERNAL_1a8c4b99_4_k_cu_9a2aa597_232964cuda3std3__419piecewise_constructE:
	.zero		1
	.type		_ZN40_INTERNAL_1a8c4b99_4_k_cu_9a2aa597_232964cuda3std3__45__cpo4cendE,@object
	.size		_ZN40_INTERNAL_1a8c4b99_4_k_cu_9a2aa597_232964cuda3std3__45__cpo4cendE,(_ZN40_INTERNAL_1a8c4b99_4_k_cu_9a2aa597_232964cuda3std6ranges3__45__cpo4swapE - _ZN40_INTERNAL_1a8c4b99_4_k_cu_9a2aa597_232964cuda3std3__45__cpo4cendE)
_ZN40_INTERNAL_1a8c4b99_4_k_cu_9a2aa597_232964cuda3std3__45__cpo4cendE:
	.zero		1
	.type		_ZN40_INTERNAL_1a8c4b99_4_k_cu_9a2aa597_232964cuda3std6ranges3__45__cpo4swapE,@object
	.size		_ZN40_INTERNAL_1a8c4b99_4_k_cu_9a2aa597_232964cuda3std6ranges3__45__cpo4swapE,(.L_7 - _ZN40_INTERNAL_1a8c4b99_4_k_cu_9a2aa597_232964cuda3std6ranges3__45__cpo4swapE)
_ZN40_INTERNAL_1a8c4b99_4_k_cu_9a2aa597_232964cuda3std6ranges3__45__cpo4swapE:
	.zero		1
.L_7:


//--------------------- .nv.constant0._ZN7cutlass13device_kernelINS_4gemm6kernel13GemmUniversalIN4cute5tupleIJiiiiEEENS1_10collective13CollectiveMmaINS1_37MainloopSm90TmaGmmaWarpSpecializedFP8ILi5ENS5_IJNS4_1CILi1EEENSA_ILi4EEESB_EEENS1_32KernelTmaWarpSpecializedPingpongEEENS5_IJNSA_ILi64EEENSA_ILi256EEENSA_ILi128EEEEEENS_12float_e4m3_tENS5_IJlSB_lEEESK_SL_NS4_8TiledMMAINS4_8MMA_AtomIJNS4_4SM904GMMA31MMA_64x256x32_F32E4M3E4M3_SS_TNILNSP_7ScaleInE1ELSR_1EEEEEENS4_6LayoutINS5_IJSB_SB_SB_EEENS5_IJNSA_ILi0EEESW_SW_EEEEENS5_IJNS4_10UnderscoreESZ_SZ_EEEEENS4_23SM90_TMA_LOAD_MULTICASTENS4_14ComposedLayoutINS4_7SwizzleILi3ELi4ELi3EEENS4_18smem_ptr_flag_bitsILi8EEENSU_INS5_IJNSA_ILi8EEESI_EEENS5_IJSI_SB_EEEEEEEvNS4_8identityENS4_13SM90_TMA_LOADES1C_vS1D_EENS_8epilogue10collective6detail29Sm90TmaWarpSpecializedAdapterINS1H_15DefaultEpilogueISK_SL_SL_NS1G_6thread17LinearCombinationISK_Li1EffLNS1L_9ScaleType4KindE0ELNS_15FloatRoundStyleE2ESK_EENS1_15EpilogueDefaultEEEEEvvEEEEvNT_6ParamsE --------------------------
	.section	.nv.constant0._ZN7cutlass13device_kernelINS_4gemm6kernel13GemmUniversalIN4cute5tupleIJiiiiEEENS1_10collective13CollectiveMmaINS1_37MainloopSm90TmaGmmaWarpSpecializedFP8ILi5ENS5_IJNS4_1CILi1EEENSA_ILi4EEESB_EEENS1_32KernelTmaWarpSpecializedPingpongEEENS5_IJNSA_ILi64EEENSA_ILi256EEENSA_ILi128EEEEEENS_12float_e4m3_tENS5_IJlSB_lEEESK_SL_NS4_8TiledMMAINS4_8MMA_AtomIJNS4_4SM904GMMA31MMA_64x256x32_F32E4M3E4M3_SS_TNILNSP_7ScaleInE1ELSR_1EEEEEENS4_6LayoutINS5_IJSB_SB_SB_EEENS5_IJNSA_ILi0EEESW_SW_EEEEENS5_IJNS4_10UnderscoreESZ_SZ_EEEEENS4_23SM90_TMA_LOAD_MULTICASTENS4_14ComposedLayoutINS4_7SwizzleILi3ELi4ELi3EEENS4_18smem_ptr_flag_bitsILi8EEENSU_INS5_IJNSA_ILi8EEESI_EEENS5_IJSI_SB_EEEEEEEvNS4_8identityENS4_13SM90_TMA_LOADES1C_vS1D_EENS_8epilogue10collective6detail29Sm90TmaWarpSpecializedAdapterINS1H_15DefaultEpilogueISK_SL_SL_NS1G_6thread17LinearCombinationISK_Li1EffLNS1L_9ScaleType4KindE0ELNS_15FloatRoundStyleE2ESK_EENS1_15EpilogueDefaultEEEEEvvEEEEvNT_6ParamsE,"a",@progbits
	.sectionflags	@""
	.align	4
.nv.constant0._ZN7cutlass13device_kernelINS_4gemm6kernel13GemmUniversalIN4cute5tupleIJiiiiEEENS1_10collective13CollectiveMmaINS1_37MainloopSm90TmaGmmaWarpSpecializedFP8ILi5ENS5_IJNS4_1CILi1EEENSA_ILi4EEESB_EEENS1_32KernelTmaWarpSpecializedPingpongEEENS5_IJNSA_ILi64EEENSA_ILi256EEENSA_ILi128EEEEEENS_12float_e4m3_tENS5_IJlSB_lEEESK_SL_NS4_8TiledMMAINS4_8MMA_AtomIJNS4_4SM904GMMA31MMA_64x256x32_F32E4M3E4M3_SS_TNILNSP_7ScaleInE1ELSR_1EEEEEENS4_6LayoutINS5_IJSB_SB_SB_EEENS5_IJNSA_ILi0EEESW_SW_EEEEENS5_IJNS4_10UnderscoreESZ_SZ_EEEEENS4_23SM90_TMA_LOAD_MULTICASTENS4_14ComposedLayoutINS4_7SwizzleILi3ELi4ELi3EEENS4_18smem_ptr_flag_bitsILi8EEENSU_INS5_IJNSA_ILi8EEESI_EEENS5_IJSI_SB_EEEEEEEvNS4_8identityENS4_13SM90_TMA_LOADES1C_vS1D_EENS_8epilogue10collective6detail29Sm90TmaWarpSpecializedAdapterINS1H_15DefaultEpilogueISK_SL_SL_NS1G_6thread17LinearCombinationISK_Li1EffLNS1L_9ScaleType4KindE0ELNS_15FloatRoundStyleE2ESK_EENS1_15EpilogueDefaultEEEEEvvEEEEvNT_6ParamsE:
	.zero		1664


//--------------------- SYMBOLS --------------------------

	.type		.nv.reservedSmem.offset0,@object
	.size		.nv.reservedSmem.offset0,0x4
